# CuTe-DSL kernel — source=cudnn_frontend_dsl family=grouped_gemm_swiglu
# config = {"ab_dtype": "Float8E4M3FN", "sf_vec": 16, "d_dtype": "Float8E4M3FN", "vector_f32": false, "mma_mn": [256, 256], "cluster_mn": [2, 1]}


// ===== COMPILED SASS (sm_100a) =====

	.target	sm_100a

	.elftype	@"ET_EXEC"


//--------------------- .note.nv.tkinfo           --------------------------
	.section	.note.nv.tkinfo,"",@"SHT_NOTE"
	.sectionflags	@"SHF_NOTE_NV_TKINFO"
	.tkinfo
        /*0018*/ 	.word	0x00000081
        /*0030*/ 	.string	""
        /*0030*/ 	.string	"ptxas"
        /*0030*/ 	.string	"Cuda compilation tools, release 12.9, V12.9.83"
        /*0030*/ 	.string	"Build system must define TOOLS_VERSION_EXTENDED"
        /*0030*/ 	.string	"-O 3 -arch sm_100a "



//--------------------- .note.nv.cuver            --------------------------
	.section	.note.nv.cuver,"",@"SHT_NOTE"
	.sectionflags	@"SHF_NOTE_NV_CUVER"
        /*0018*/ 	.short	0x0001
        /*001a*/ 	.short	0x0064
        /*001c*/ 	.short	0x0001
        /*001e*/ 	.short	0x0000
        /*0020*/ 	.short	0x0001
        /*0022*/ 	.short	0x0000


//--------------------- .nv.info                  --------------------------
	.section	.nv.info,"",@"SHT_CUDA_INFO"
	.align	4


	//----- nvinfo : EIATTR_REGCOUNT
	.align		4
        /*0000*/ 	.byte	0x04, 0x2f
        /*0002*/ 	.short	(.L_6 - .L_5)
	.align		4
.L_5:
        /*0004*/ 	.word	index@(kernel_cutlass_kernel_cudnngrouped_gemmgrouped_gemm_swiglugrouped_gemm_swiglu_quantBlockScaledContiguousGroupedGemmKernel_object_at__TiledMMA_ThrLayoutVMNK21111000_PermutationMNK____MMAAt_0)
        /*0008*/ 	.word	0x00000087


	//----- nvinfo : EIATTR_FRAME_SIZE
	.align		4
.L_6:
        /*000c*/ 	.byte	0x04, 0x11
        /*000e*/ 	.short	(.L_8 - .L_7)
	.align		4
.L_7:
        /*0010*/ 	.word	index@($__internal_2_$__cuda_sm10x_tcgen05_guardrail_trap_unallocated_columns_being_dealloced)
        /*0014*/ 	.word	0x00000000


	//----- nvinfo : EIATTR_FRAME_SIZE
	.align		4
.L_8:
        /*0018*/ 	.byte	0x04, 0x11
        /*001a*/ 	.short	(.L_10 - .L_9)
	.align		4
.L_9:
        /*001c*/ 	.word	index@($__internal_1_$__cuda_sm10x_tcgen05_guardrail_trap_phase_invalid_during_alloc)
        /*0020*/ 	.word	0x00000000


	//----- nvinfo : EIATTR_FRAME_SIZE
	.align		4
.L_10:
        /*0024*/ 	.byte	0x04, 0x11
        /*0026*/ 	.short	(.L_12 - .L_11)
	.align		4
.L_11:
        /*0028*/ 	.word	index@($__internal_0_$__cuda_sm10x_tcgen05_guardrail_trap_col_being_dealloced_not_returned_by_alloc)
        /*002c*/ 	.word	0x00000000


	//----- nvinfo : EIATTR_FRAME_SIZE
	.align		4
.L_12:
        /*0030*/ 	.byte	0x04, 0x11
        /*0032*/ 	.short	(.L_14 - .L_13)
	.align		4
.L_13:
        /*0034*/ 	.word	index@(kernel_cutlass_kernel_cudnngrouped_gemmgrouped_gemm_swiglugrouped_gemm_swiglu_quantBlockScaledContiguousGroupedGemmKernel_object_at__TiledMMA_ThrLayoutVMNK21111000_PermutationMNK____MMAAt_0)
        /*0038*/ 	.word	0x00000000


	//----- nvinfo : EIATTR_MIN_STACK_SIZE
	.align		4
.L_14:
        /*003c*/ 	.byte	0x04, 0x12
        /*003e*/ 	.short	(.L_16 - .L_15)
	.align		4
.L_15:
        /*0040*/ 	.word	index@(kernel_cutlass_kernel_cudnngrouped_gemmgrouped_gemm_swiglugrouped_gemm_swiglu_quantBlockScaledContiguousGroupedGemmKernel_object_at__TiledMMA_ThrLayoutVMNK21111000_PermutationMNK____MMAAt_0)
        /*0044*/ 	.word	0x00000000
.L_16:


//--------------------- .nv.info.kernel_cutlass_kernel_cudnngrouped_gemmgrouped_gemm_swiglugrouped_gemm_swiglu_quantBlockScaledContiguousGroupedGemmKernel_object_at__TiledMMA_ThrLayoutVMNK21111000_PermutationMNK____MMAAt_0 --------------------------
	.section	.nv.info.kernel_cutlass_kernel_cudnngrouped_gemmgrouped_gemm_swiglugrouped_gemm_swiglu_quantBlockScaledContiguousGroupedGemmKernel_object_at__TiledMMA_ThrLayoutVMNK21111000_PermutationMNK____MMAAt_0,"",@"SHT_CUDA_INFO"
	.sectionflags	@""
	.align	4


	//----- nvinfo : EIATTR_CUDA_API_VERSION
	.align		4
        /*0000*/ 	.byte	0x04, 0x37
        /*0002*/ 	.short	(.L_18 - .L_17)
.L_17:
        /*0004*/ 	.word	0x00000081


	//----- nvinfo : EIATTR_KPARAM_INFO
	.align		4
.L_18:
        /*0008*/ 	.byte	0x04, 0x17
        /*000a*/ 	.short	(.L_20 - .L_19)
.L_19:
        /*000c*/ 	.word	0x00000000
        /*0010*/ 	.short	0x000f
        /*0012*/ 	.short	0x03f8
        /*0014*/ 	.byte	0x00, 0xf0, 0x31, 0x00


	//----- nvinfo : EIATTR_KPARAM_INFO
	.align		4
.L_20:
        /*0018*/ 	.byte	0x04, 0x17
        /*001a*/ 	.short	(.L_22 - .L_21)
.L_21:
        /*001c*/ 	.word	0x00000000
        /*0020*/ 	.short	0x000e
        /*0022*/ 	.short	0x03ec
        /*0024*/ 	.byte	0x00, 0xf0, 0x31, 0x00


	//----- nvinfo : EIATTR_KPARAM_INFO
	.align		4
.L_22:
        /*0028*/ 	.byte	0x04, 0x17
        /*002a*/ 	.short	(.L_24 - .L_23)
.L_23:
        /*002c*/ 	.word	0x00000000
        /*0030*/ 	.short	0x000d
        /*0032*/ 	.short	0x03e0
        /*0034*/ 	.byte	0x00, 0xf0, 0x31, 0x00


	//----- nvinfo : EIATTR_KPARAM_INFO
	.align		4
.L_24:
        /*0038*/ 	.byte	0x04, 0x17
        /*003a*/ 	.short	(.L_26 - .L_25)
.L_25:
        /*003c*/ 	.word	0x00000000
        /*0040*/ 	.short	0x000c
        /*0042*/ 	.short	0x03d8
        /*0044*/ 	.byte	0x00, 0xf0, 0x21, 0x00


	//----- nvinfo : EIATTR_KPARAM_INFO
	.align		4
.L_26:
        /*0048*/ 	.byte	0x04, 0x17
        /*004a*/ 	.short	(.L_28 - .L_27)
.L_27:
        /*004c*/ 	.word	0x00000000
        /*0050*/ 	.short	0x000b
        /*0052*/ 	.short	0x03d0
        /*0054*/ 	.byte	0x00, 0xf0, 0x21, 0x00


	//----- nvinfo : EIATTR_KPARAM_INFO
	.align		4
.L_28:
        /*0058*/ 	.byte	0x04, 0x17
        /*005a*/ 	.short	(.L_30 - .L_29)
.L_29:
        /*005c*/ 	.word	0x00000000
        /*0060*/ 	.short	0x000a
        /*0062*/ 	.short	0x03c8
        /*0064*/ 	.byte	0x00, 0xf0, 0x21, 0x00


	//----- nvinfo : EIATTR_KPARAM_INFO
	.align		4
.L_30:
        /*0068*/ 	.byte	0x04, 0x17
        /*006a*/ 	.short	(.L_32 - .L_31)
.L_31:
        /*006c*/ 	.word	0x00000000
        /*0070*/ 	.short	0x0009
        /*0072*/ 	.short	0x03c0
        /*0074*/ 	.byte	0x00, 0xf0, 0x21, 0x00


	//----- nvinfo : EIATTR_KPARAM_INFO
	.align		4
.L_32:
        /*0078*/ 	.byte	0x04, 0x17
        /*007a*/ 	.short	(.L_34 - .L_33)
.L_33:
        /*007c*/ 	.word	0x00000000
        /*0080*/ 	.short	0x0008
        /*0082*/ 	.short	0x0340
        /*0084*/ 	.byte	0x00, 0xf0, 0x01, 0x02


	//----- nvinfo : EIATTR_KPARAM_INFO
	.align		4
.L_34:
        /*0088*/ 	.byte	0x04, 0x17
        /*008a*/ 	.short	(.L_36 - .L_35)
.L_35:
        /*008c*/ 	.word	0x00000000
        /*0090*/ 	.short	0x0007
        /*0092*/ 	.short	0x02c0
        /*0094*/ 	.byte	0x00, 0xf0, 0x01, 0x02


	//----- nvinfo : EIATTR_KPARAM_INFO
	.align		4
.L_36:
        /*0098*/ 	.byte	0x04, 0x17
        /*009a*/ 	.short	(.L_38 - .L_37)
.L_37:
        /*009c*/ 	.word	0x00000000
        /*00a0*/ 	.short	0x0006
        /*00a2*/ 	.short	0x0240
        /*00a4*/ 	.byte	0x00, 0xf0, 0x01, 0x02


	//----- nvinfo : EIATTR_KPARAM_INFO
	.align		4
.L_38:
        /*00a8*/ 	.byte	0x04, 0x17
        /*00aa*/ 	.short	(.L_40 - .L_39)
.L_39:
        /*00ac*/ 	.word	0x00000000
        /*00b0*/ 	.short	0x0005
        /*00b2*/ 	.short	0x01c0
        /*00b4*/ 	.byte	0x00, 0xf0, 0x01, 0x02


	//----- nvinfo : EIATTR_KPARAM_INFO
	.align		4
.L_40:
        /*00b8*/ 	.byte	0x04, 0x17
        /*00ba*/ 	.short	(.L_42 - .L_41)
.L_41:
        /*00bc*/ 	.word	0x00000000
        /*00c0*/ 	.short	0x0004
        /*00c2*/ 	.short	0x0140
        /*00c4*/ 	.byte	0x00, 0xf0, 0x01, 0x02


	//----- nvinfo : EIATTR_KPARAM_INFO
	.align		4
.L_42:
        /*00c8*/ 	.byte	0x04, 0x17
        /*00ca*/ 	.short	(.L_44 - .L_43)
.L_43:
        /*00cc*/ 	.word	0x00000000
        /*00d0*/ 	.short	0x0003
        /*00d2*/ 	.short	0x00c0
        /*00d4*/ 	.byte	0x00, 0xf0, 0x01, 0x02


	//----- nvinfo : EIATTR_KPARAM_INFO
	.align		4
.L_44:
        /*00d8*/ 	.byte	0x04, 0x17
        /*00da*/ 	.short	(.L_46 - .L_45)
.L_45:
        /*00dc*/ 	.word	0x00000000
        /*00e0*/ 	.short	0x0002
        /*00e2*/ 	.short	0x0040
        /*00e4*/ 	.byte	0x00, 0xf0, 0x01, 0x02


	//----- nvinfo : EIATTR_KPARAM_INFO
	.align		4
.L_46:
        /*00e8*/ 	.byte	0x04, 0x17
        /*00ea*/ 	.short	(.L_48 - .L_47)
.L_47:
        /*00ec*/ 	.word	0x00000000
        /*00f0*/ 	.short	0x0001
        /*00f2*/ 	.short	0x000c
        /*00f4*/ 	.byte	0x00, 0xf0, 0x31, 0x00


	//----- nvinfo : EIATTR_KPARAM_INFO
	.align		4
.L_48:
        /*00f8*/ 	.byte	0x04, 0x17
        /*00fa*/ 	.short	(.L_50 - .L_49)
.L_49:
        /*00fc*/ 	.word	0x00000000
        /*0100*/ 	.short	0x0000
        /*0102*/ 	.short	0x0000
        /*0104*/ 	.byte	0x00, 0xf0, 0x31, 0x00


	//----- nvinfo : EIATTR_AT_ENTRY_FRAGMENTS
	.align		4
.L_50:
        /*0108*/ 	.byte	0x04, 0x4f
        /*010a*/ 	.short	(.L_52 - .L_51)


	//   ....[0]....
.L_51:
        /*010c*/ 	.word	0x00000004


	//   ....[1]....
        /*0110*/ 	.word	0x00000005


	//----- nvinfo : EIATTR_RESERVED_SMEM_USED
	.align		4
.L_52:
        /*0114*/ 	.byte	0x01, 0x41
	.zero		2


	//----- nvinfo : EIATTR_SPARSE_MMA_MASK
	.align		4
        /*0118*/ 	.byte	0x03, 0x50
        /*011a*/ 	.short	0x0000


	//----- nvinfo : EIATTR_TCGEN05_2CTA_USED
	.align		4
        /*011c*/ 	.byte	0x01, 0x52
	.zero		2


	//----- nvinfo : EIATTR_MAXREG_COUNT
	.align		4
        /*0120*/ 	.byte	0x03, 0x1b
        /*0122*/ 	.short	0x00ff


	//----- nvinfo : EIATTR_NUM_BARRIERS
	.align		4
        /*0124*/ 	.byte	0x02, 0x4c
        /*0126*/ 	.byte	0x05
	.zero		1


	//----- nvinfo : EIATTR_INT_WARP_WIDE_INSTR_OFFSETS
	.align		4
        /*0128*/ 	.byte	0x04, 0x31
        /*012a*/ 	.short	(.L_54 - .L_53)


	//   ....[0]....
.L_53:
        /*012c*/ 	.word	0x00005a20


	//   ....[1]....
        /*0130*/ 	.word	0x00005aa0


	//   ....[2]....
        /*0134*/ 	.word	0x00005ac0


	//----- nvinfo : EIATTR_COOP_GROUP_MASK_REGIDS
	.align		4
.L_54:
        /*0138*/ 	.byte	0x04, 0x29
        /*013a*/ 	.short	(.L_56 - .L_55)


	//   ....[0]....
.L_55:
        /*013c*/ 	.word	0xffffffff


	//   ....[1]....
        /*0140*/ 	.word	0xffffffff


	//   ....[2]....
        /*0144*/ 	.word	0xffffffff


	//   ....[3]....
        /*0148*/ 	.word	0xffffffff


	//   ....[4]....
        /*014c*/ 	.word	0xffffffff


	//   ....[5]....
        /*0150*/ 	.word	0xffffffff


	//   ....[6]....
        /*0154*/ 	.word	0xffffffff


	//   ....[7]....
        /*0158*/ 	.word	0xffffffff


	//   ....[8]....
        /*015c*/ 	.word	0xffffffff


	//   ....[9]....
        /*0160*/ 	.word	0xffffffff


	//   ....[10]....
        /*0164*/ 	.word	0xffffffff


	//   ....[11]....
        /*0168*/ 	.word	0xffffffff


	//----- nvinfo : EIATTR_COOP_GROUP_INSTR_OFFSETS
	.align		4
.L_56:
        /*016c*/ 	.byte	0x04, 0x28
        /*016e*/ 	.short	(.L_58 - .L_57)


	//   ....[0]....
.L_57:
        /*0170*/ 	.word	0x00000140


	//   ....[1]....
        /*0174*/ 	.word	0x00000440


	//   ....[2]....
        /*0178*/ 	.word	0x000005b0


	//   ....[3]....
        /*017c*/ 	.word	0x00000830


	//   ....[4]....
        /*0180*/ 	.word	0x00000bc0


	//   ....[5]....
        /*0184*/ 	.word	0x00000e90


	//   ....[6]....
        /*0188*/ 	.word	0x00000ef0


	//   ....[7]....
        /*018c*/ 	.word	0x00002d10


	//   ....[8]....
        /*0190*/ 	.word	0x00003320


	//   ....[9]....
        /*0194*/ 	.word	0x00005580


	//   ....[10]....
        /*0198*/ 	.word	0x000058a0


	//   ....[11]....
        /*019c*/ 	.word	0x00005b60


	//----- nvinfo : EIATTR_VRC_CTA_INIT_COUNT
	.align		4
.L_58:
        /*01a0*/ 	.byte	0x02, 0x4a
        /*01a2*/ 	.byte	0x80
	.zero		1


	//----- nvinfo : EIATTR_MBARRIER_INSTR_OFFSETS
	.align		4
        /*01a4*/ 	.byte	0x04, 0x39
        /*01a6*/ 	.short	(.L_60 - .L_59)


	//   ....[0]....
.L_59:
        /*01a8*/ 	.word	0x00000350
        /*01ac*/ 	.word	0x000000ff
        /*01b0*/ 	.word	0x00000000
        /*01b4*/ 	.short	0x0100
        /*01b6*/ 	.byte	0x06
	.zero		1


	//   ....[1]....
        /*01b8*/ 	.word	0x00000360
        /*01bc*/ 	.word	0x000000ff
        /*01c0*/ 	.word	0x00000008
        /*01c4*/ 	.short	0x0100
        /*01c6*/ 	.byte	0x06
	.zero		1


	//   ....[2]....
        /*01c8*/ 	.word	0x00000370
        /*01cc*/ 	.word	0x000000ff
        /*01d0*/ 	.word	0x00000010
        /*01d4*/ 	.short	0x0100
        /*01d6*/ 	.byte	0x06
	.zero		1


	//   ....[3]....
        /*01d8*/ 	.word	0x00000380
        /*01dc*/ 	.word	0x000000ff
        /*01e0*/ 	.word	0x00000018
        /*01e4*/ 	.short	0x0100
        /*01e6*/ 	.byte	0x06
	.zero		1


	//   ....[4]....
        /*01e8*/ 	.word	0x00000390
        /*01ec*/ 	.word	0x000000ff
        /*01f0*/ 	.word	0x00000020
        /*01f4*/ 	.short	0x0100
        /*01f6*/ 	.byte	0x06
	.zero		1


	//   ....[5]....
        /*01f8*/ 	.word	0x000003a0
        /*01fc*/ 	.word	0x000000ff
        /*0200*/ 	.word	0x00000028
        /*0204*/ 	.short	0x0100
        /*0206*/ 	.byte	0x06
	.zero		1


	//   ....[6]....
        /*0208*/ 	.word	0x000003b0
        /*020c*/ 	.word	0x000000ff
        /*0210*/ 	.word	0x00000030
        /*0214*/ 	.short	0x0100
        /*0216*/ 	.byte	0x06
	.zero		1


	//   ....[7]....
        /*0218*/ 	.word	0x000003c0
        /*021c*/ 	.word	0x000000ff
        /*0220*/ 	.word	0x00000038
        /*0224*/ 	.short	0x0100
        /*0226*/ 	.byte	0x06
	.zero		1


	//   ....[8]....
        /*0228*/ 	.word	0x000003d0
        /*022c*/ 	.word	0x000000ff
        /*0230*/ 	.word	0x00000040
        /*0234*/ 	.short	0x0100
        /*0236*/ 	.byte	0x06
	.zero		1


	//   ....[9]....
        /*0238*/ 	.word	0x000003e0
        /*023c*/ 	.word	0x000000ff
        /*0240*/ 	.word	0x00000048
        /*0244*/ 	.short	0x0100
        /*0246*/ 	.byte	0x06
	.zero		1


	//   ....[10]....
        /*0248*/ 	.word	0x00000550
        /*024c*/ 	.word	0x000000ff
        /*0250*/ 	.word	0x00000050
        /*0254*/ 	.short	0x0100
        /*0256*/ 	.byte	0x07
	.zero		1


	//   ....[11]....
        /*0258*/ 	.word	0x00000560
        /*025c*/ 	.word	0x000000ff
        /*0260*/ 	.word	0x00000058
        /*0264*/ 	.short	0x0100
        /*0266*/ 	.byte	0x07
	.zero		1


	//   ....[12]....
        /*0268*/ 	.word	0x000006d0
        /*026c*/ 	.word	0x000000ff
        /*0270*/ 	.word	0x00000060
        /*0274*/ 	.short	0x0100
        /*0276*/ 	.byte	0x07
	.zero		1


	//   ....[13]....
        /*0278*/ 	.word	0x000006e0
        /*027c*/ 	.word	0x000000ff
        /*0280*/ 	.word	0x00000068
        /*0284*/ 	.short	0x0100
        /*0286*/ 	.byte	0x07
	.zero		1


	//   ....[14]....
        /*0288*/ 	.word	0x000006f0
        /*028c*/ 	.word	0x000000ff
        /*0290*/ 	.word	0x00000070
        /*0294*/ 	.short	0x0100
        /*0296*/ 	.byte	0x07
	.zero		1


	//   ....[15]....
        /*0298*/ 	.word	0x00000700
        /*029c*/ 	.word	0x000000ff
        /*02a0*/ 	.word	0x00000078
        /*02a4*/ 	.short	0x0100
        /*02a6*/ 	.byte	0x07
	.zero		1


	//   ....[16]....
        /*02a8*/ 	.word	0x000007d0
        /*02ac*/ 	.word	0x000000ff
        /*02b0*/ 	.word	0x00000080
        /*02b4*/ 	.short	0x0100
        /*02b6*/ 	.byte	0x06
	.zero		1


	//   ....[17]....
        /*02b8*/ 	.word	0x00000f50
        /*02bc*/ 	.word	0x0000000e
        /*02c0*/ 	.word	0x00000070
        /*02c4*/ 	.short	0x010a
        /*02c6*/ 	.byte	0xff
	.zero		1


	//   ....[18]....
        /*02c8*/ 	.word	0x00001030
        /*02cc*/ 	.word	0x0000000e
        /*02d0*/ 	.word	0x00000060
        /*02d4*/ 	.short	0x0101
        /*02d6*/ 	.byte	0xff
	.zero		1


	//   ....[19]....
        /*02d8*/ 	.word	0x00001260
        /*02dc*/ 	.word	0x00000002
        /*02e0*/ 	.word	0x00000070
        /*02e4*/ 	.short	0x010a
        /*02e6*/ 	.byte	0xff
	.zero		1


	//   ....[20]....
        /*02e8*/ 	.word	0x00001380
        /*02ec*/ 	.word	0x00000002
        /*02f0*/ 	.word	0x00000060
        /*02f4*/ 	.short	0x0101
        /*02f6*/ 	.byte	0xff
	.zero		1


	//   ....[21]....
        /*02f8*/ 	.word	0x00001390
        /*02fc*/ 	.word	0x00000003
        /*0300*/ 	.word	0x00000070
        /*0304*/ 	.short	0x010a
        /*0306*/ 	.byte	0xff
	.zero		1


	//   ....[22]....
        /*0308*/ 	.word	0x00001420
        /*030c*/ 	.word	0x000000ff
        /*0310*/ 	.word	0x00000060
        /*0314*/ 	.short	0x010a
        /*0316*/ 	.byte	0x22
	.zero		1


	//   ....[23]....
        /*0318*/ 	.word	0x000014a0
        /*031c*/ 	.word	0x000000ff
        /*0320*/ 	.word	0x00000070
        /*0324*/ 	.short	0x0101
        /*0326*/ 	.byte	0x22
	.zero		1


	//   ....[24]....
        /*0328*/ 	.word	0x000015b0
        /*032c*/ 	.word	0x000000ff
        /*0330*/ 	.word	0x00000028
        /*0334*/ 	.short	0x010a
        /*0336*/ 	.byte	0x06
	.zero		1


	//   ....[25]....
        /*0338*/ 	.word	0x00001770
        /*033c*/ 	.word	0x000000ff
        /*0340*/ 	.word	0x00000028
        /*0344*/ 	.short	0x010a
        /*0346*/ 	.byte	0x05
	.zero		1


	//   ....[26]....
        /*0348*/ 	.word	0x000019e0
        /*034c*/ 	.word	0x000000ff
        /*0350*/ 	.word	0x00000028
        /*0354*/ 	.short	0x010a
        /*0356*/ 	.byte	0x21
	.zero		1


	//   ....[27]....
        /*0358*/ 	.word	0x00001a20
        /*035c*/ 	.word	0x00000003
        /*0360*/ 	.word	0x00000060
        /*0364*/ 	.short	0x010a
        /*0366*/ 	.byte	0xff
	.zero		1


	//   ....[28]....
        /*0368*/ 	.word	0x00001ac0
        /*036c*/ 	.word	0x00000003
        /*0370*/ 	.word	0x00000070
        /*0374*/ 	.short	0x0101
        /*0376*/ 	.byte	0xff
	.zero		1


	//   ....[29]....
        /*0378*/ 	.word	0x00001c80
        /*037c*/ 	.word	0x000000ff
        /*0380*/ 	.word	0x00000028
        /*0384*/ 	.short	0x010a
        /*0386*/ 	.byte	0x05
	.zero		1


	//   ....[30]....
        /*0388*/ 	.word	0x00001d60
        /*038c*/ 	.word	0x000000ff
        /*0390*/ 	.word	0x00000060
        /*0394*/ 	.short	0x010a
        /*0396*/ 	.byte	0x0c
	.zero		1


	//   ....[31]....
        /*0398*/ 	.word	0x00001df0
        /*039c*/ 	.word	0x000000ff
        /*03a0*/ 	.word	0x00000070
        /*03a4*/ 	.short	0x0101
        /*03a6*/ 	.byte	0x0c
	.zero		1


	//   ....[32]....
        /*03a8*/ 	.word	0x000022d0
        /*03ac*/ 	.word	0x000000ff
        /*03b0*/ 	.word	0x00000000
        /*03b4*/ 	.short	0x010a
        /*03b6*/ 	.byte	0x19
	.zero		1


	//   ....[33]....
        /*03b8*/ 	.word	0x000022e0
        /*03bc*/ 	.word	0x000000ff
        /*03c0*/ 	.word	0x00000058
        /*03c4*/ 	.short	0x010a
        /*03c6*/ 	.byte	0x0c
	.zero		1


	//   ....[34]....
        /*03c8*/ 	.word	0x00002330
        /*03cc*/ 	.word	0x000000ff
        /*03d0*/ 	.word	0x00000058
        /*03d4*/ 	.short	0x010a
        /*03d6*/ 	.byte	0x0c
	.zero		1


	//   ....[35]....
        /*03d8*/ 	.word	0x00002580
        /*03dc*/ 	.word	0x000000ff
        /*03e0*/ 	.word	0x00000000
        /*03e4*/ 	.short	0x010a
        /*03e6*/ 	.byte	0x0d
	.zero		1


	//   ....[36]....
        /*03e8*/ 	.word	0x00002790
        /*03ec*/ 	.word	0x000000ff
        /*03f0*/ 	.word	0x00000000
        /*03f4*/ 	.short	0x010a
        /*03f6*/ 	.byte	0x10
	.zero		1


	//   ....[37]....
        /*03f8*/ 	.word	0x00002820
        /*03fc*/ 	.word	0x000000ff
        /*0400*/ 	.word	0x00000058
        /*0404*/ 	.short	0x010a
        /*0406*/ 	.byte	0x0c
	.zero		1


	//   ....[38]....
        /*0408*/ 	.word	0x00002840
        /*040c*/ 	.word	0x00000002
        /*0410*/ 	.word	0x00000060
        /*0414*/ 	.short	0x010a
        /*0416*/ 	.byte	0xff
	.zero		1


	//   ....[39]....
        /*0418*/ 	.word	0x000028f0
        /*041c*/ 	.word	0x00000002
        /*0420*/ 	.word	0x00000070
        /*0424*/ 	.short	0x0101
        /*0426*/ 	.byte	0xff
	.zero		1


	//   ....[40]....
        /*0428*/ 	.word	0x000029a0
        /*042c*/ 	.word	0x00000000
        /*0430*/ 	.word	0x00000058
        /*0434*/ 	.short	0x010a
        /*0436*/ 	.byte	0xff
	.zero		1


	//   ....[41]....
        /*0438*/ 	.word	0x000029e0
        /*043c*/ 	.word	0x00000000
        /*0440*/ 	.word	0x00000058
        /*0444*/ 	.short	0x010a
        /*0446*/ 	.byte	0xff
	.zero		1


	//   ....[42]....
        /*0448*/ 	.word	0x00002ae0
        /*044c*/ 	.word	0x000000ff
        /*0450*/ 	.word	0x00000080
        /*0454*/ 	.short	0x0100
        /*0456*/ 	.byte	0x05
	.zero		1


	//   ....[43]....
        /*0458*/ 	.word	0x00002bd0
        /*045c*/ 	.word	0x000000ff
        /*0460*/ 	.word	0x00000080
        /*0464*/ 	.short	0x0100
        /*0466*/ 	.byte	0x05
	.zero		1


	//   ....[44]....
        /*0468*/ 	.word	0x00002cc0
        /*046c*/ 	.word	0x000000ff
        /*0470*/ 	.word	0x00000080
        /*0474*/ 	.short	0x0100
        /*0476*/ 	.byte	0x05
	.zero		1


	//   ....[45]....
        /*0478*/ 	.word	0x00002f90
        /*047c*/ 	.word	0x00000003
        /*0480*/ 	.word	0x00000000
        /*0484*/ 	.short	0x010a
        /*0486*/ 	.byte	0xff
	.zero		1


	//   ....[46]....
        /*0488*/ 	.word	0x00002fb0
        /*048c*/ 	.word	0x00000003
        /*0490*/ 	.word	0x00000000
        /*0494*/ 	.short	0x010a
        /*0496*/ 	.byte	0xff
	.zero		1


	//   ....[47]....
        /*0498*/ 	.word	0x00003190
        /*049c*/ 	.word	0x00000003
        /*04a0*/ 	.word	0x00000000
        /*04a4*/ 	.short	0x010a
        /*04a6*/ 	.byte	0xff
	.zero		1


	//   ....[48]....
        /*04a8*/ 	.word	0x000031b0
        /*04ac*/ 	.word	0x00000003
        /*04b0*/ 	.word	0x00000000
        /*04b4*/ 	.short	0x010a
        /*04b6*/ 	.byte	0xff
	.zero		1


	//   ....[49]....
        /*04b8*/ 	.word	0x000032a0
        /*04bc*/ 	.word	0x00000003
        /*04c0*/ 	.word	0x00000000
        /*04c4*/ 	.short	0x0101
        /*04c6*/ 	.byte	0xff
	.zero		1


	//   ....[50]....
        /*04c8*/ 	.word	0x00003390
        /*04cc*/ 	.word	0x00000003
        /*04d0*/ 	.word	0x00000060
        /*04d4*/ 	.short	0x010a
        /*04d6*/ 	.byte	0xff
	.zero		1


	//   ....[51]....
        /*04d8*/ 	.word	0x000033f0
        /*04dc*/ 	.word	0x00000003
        /*04e0*/ 	.word	0x00000070
        /*04e4*/ 	.short	0x0101
        /*04e6*/ 	.byte	0xff
	.zero		1


	//   ....[52]....
        /*04e8*/ 	.word	0x00003830
        /*04ec*/ 	.word	0x00000003
        /*04f0*/ 	.word	0x00000050
        /*04f4*/ 	.short	0x010a
        /*04f6*/ 	.byte	0xff
	.zero		1


	//   ....[53]....
        /*04f8*/ 	.word	0x00003f00
        /*04fc*/ 	.word	0x00000042
        /*0500*/ 	.word	0x00000000
        /*0504*/ 	.short	0x0101
        /*0506*/ 	.byte	0xff
	.zero		1


	//   ....[54]....
        /*0508*/ 	.word	0x00005540
        /*050c*/ 	.word	0x00000005
        /*0510*/ 	.word	0x00000060
        /*0514*/ 	.short	0x010a
        /*0516*/ 	.byte	0xff
	.zero		1


	//   ....[55]....
        /*0518*/ 	.word	0x000055f0
        /*051c*/ 	.word	0x00000005
        /*0520*/ 	.word	0x00000070
        /*0524*/ 	.short	0x0101
        /*0526*/ 	.byte	0xff
	.zero		1


	//   ....[56]....
        /*0528*/ 	.word	0x00005850
        /*052c*/ 	.word	0x00000005
        /*0530*/ 	.word	0x00000000
        /*0534*/ 	.short	0x0101
        /*0536*/ 	.byte	0xff
	.zero		1


	//   ....[57]....
        /*0538*/ 	.word	0x00005860
        /*053c*/ 	.word	0x00000003
        /*0540*/ 	.word	0x00000080
        /*0544*/ 	.short	0x010a
        /*0546*/ 	.byte	0xff
	.zero		1


	//   ....[58]....
        /*0548*/ 	.word	0x00005c00
        /*054c*/ 	.word	0x00000003
        /*0550*/ 	.word	0x00000080
        /*0554*/ 	.short	0x0100
        /*0556*/ 	.byte	0xff
	.zero		1


	//   ....[59]....
        /*0558*/ 	.word	0x00005c60
        /*055c*/ 	.word	0x0000000e
        /*0560*/ 	.word	0x00000070
        /*0564*/ 	.short	0x010a
        /*0566*/ 	.byte	0xff
	.zero		1


	//   ....[60]....
        /*0568*/ 	.word	0x00005cc0
        /*056c*/ 	.word	0x00000002
        /*0570*/ 	.word	0x00000070
        /*0574*/ 	.short	0x010a
        /*0576*/ 	.byte	0xff
	.zero		1


	//   ....[61]....
        /*0578*/ 	.word	0x00005d20
        /*057c*/ 	.word	0x00000003
        /*0580*/ 	.word	0x00000070
        /*0584*/ 	.short	0x010a
        /*0586*/ 	.byte	0xff
	.zero		1


	//   ....[62]....
        /*0588*/ 	.word	0x00005d80
        /*058c*/ 	.word	0x00000000
        /*0590*/ 	.word	0x00000060
        /*0594*/ 	.short	0x010a
        /*0596*/ 	.byte	0xff
	.zero		1


	//   ....[63]....
        /*0598*/ 	.word	0x00005e00
        /*059c*/ 	.word	0x00000000
        /*05a0*/ 	.word	0x00000028
        /*05a4*/ 	.short	0x010a
        /*05a6*/ 	.byte	0xff
	.zero		1


	//   ....[64]....
        /*05a8*/ 	.word	0x00005e60
        /*05ac*/ 	.word	0x00000003
        /*05b0*/ 	.word	0x00000060
        /*05b4*/ 	.short	0x010a
        /*05b6*/ 	.byte	0xff
	.zero		1


	//   ....[65]....
        /*05b8*/ 	.word	0x00005ee0
        /*05bc*/ 	.word	0x00000000
        /*05c0*/ 	.word	0x00000028
        /*05c4*/ 	.short	0x010a
        /*05c6*/ 	.byte	0xff
	.zero		1


	//   ....[66]....
        /*05c8*/ 	.word	0x00005f40
        /*05cc*/ 	.word	0x00000002
        /*05d0*/ 	.word	0x00000060
        /*05d4*/ 	.short	0x010a
        /*05d6*/ 	.byte	0xff
	.zero		1


	//   ....[67]....
        /*05d8*/ 	.word	0x00005fc0
        /*05dc*/ 	.word	0x00000000
        /*05e0*/ 	.word	0x00000058
        /*05e4*/ 	.short	0x010a
        /*05e6*/ 	.byte	0xff
	.zero		1


	//   ....[68]....
        /*05e8*/ 	.word	0x00006040
        /*05ec*/ 	.word	0x00000000
        /*05f0*/ 	.word	0x00000000
        /*05f4*/ 	.short	0x010a
        /*05f6*/ 	.byte	0xff
	.zero		1


	//   ....[69]....
        /*05f8*/ 	.word	0x000060b0
        /*05fc*/ 	.word	0x00000002
        /*0600*/ 	.word	0x00000060
        /*0604*/ 	.short	0x010a
        /*0606*/ 	.byte	0xff
	.zero		1


	//   ....[70]....
        /*0608*/ 	.word	0x00006110
        /*060c*/ 	.word	0x00000003
        /*0610*/ 	.word	0x00000000
        /*0614*/ 	.short	0x010a
        /*0616*/ 	.byte	0xff
	.zero		1


	//   ....[71]....
        /*0618*/ 	.word	0x00006170
        /*061c*/ 	.word	0x00000003
        /*0620*/ 	.word	0x00000000
        /*0624*/ 	.short	0x010a
        /*0626*/ 	.byte	0xff
	.zero		1


	//   ....[72]....
        /*0628*/ 	.word	0x000061c0
        /*062c*/ 	.word	0x00000003
        /*0630*/ 	.word	0x00000060
        /*0634*/ 	.short	0x010a
        /*0636*/ 	.byte	0xff
	.zero		1


	//   ....[73]....
        /*0638*/ 	.word	0x00006220
        /*063c*/ 	.word	0x00000003
        /*0640*/ 	.word	0x00000050
        /*0644*/ 	.short	0x010a
        /*0646*/ 	.byte	0xff
	.zero		1


	//   ....[74]....
        /*0648*/ 	.word	0x00006280
        /*064c*/ 	.word	0x00000005
        /*0650*/ 	.word	0x00000060
        /*0654*/ 	.short	0x010a
        /*0656*/ 	.byte	0xff
	.zero		1


	//   ....[75]....
        /*0658*/ 	.word	0x000062d0
        /*065c*/ 	.word	0x00000003
        /*0660*/ 	.word	0x00000080
        /*0664*/ 	.short	0x010a
        /*0666*/ 	.byte	0xff
	.zero		1


	//----- nvinfo : EIATTR_NUM_MBARRIERS
	.align		4
.L_60:
        /*0668*/ 	.byte	0x03, 0x38
        /*066a*/ 	.short	0x0015


	//----- nvinfo : EIATTR_EXIT_INSTR_OFFSETS
	.align		4
        /*066c*/ 	.byte	0x04, 0x1c
        /*066e*/ 	.short	(.L_62 - .L_61)


	//   ....[0]....
.L_61:
        /*0670*/ 	.word	0x00005c40


	//----- nvinfo : EIATTR_MAX_THREADS
	.align		4
.L_62:
        /*0674*/ 	.byte	0x04, 0x05
        /*0676*/ 	.short	(.L_64 - .L_63)
.L_63:
        /*0678*/ 	.word	0x000000e0
        /*067c*/ 	.word	0x00000001
        /*0680*/ 	.word	0x00000001


	//----- nvinfo : EIATTR_CRS_STACK_SIZE
	.align		4
.L_64:
        /*0684*/ 	.byte	0x04, 0x1e
        /*0686*/ 	.short	(.L_66 - .L_65)
.L_65:
        /*0688*/ 	.word	0x00000000


	//----- nvinfo : EIATTR_CBANK_PARAM_SIZE
	.align		4
.L_66:
        /*068c*/ 	.byte	0x03, 0x19
        /*068e*/ 	.short	0x0404


	//----- nvinfo : EIATTR_PARAM_CBANK
	.align		4
        /*0690*/ 	.byte	0x04, 0x0a
        /*0692*/ 	.short	(.L_68 - .L_67)
	.align		4
.L_67:
        /*0694*/ 	.word	index@(.nv.constant0.kernel_cutlass_kernel_cudnngrouped_gemmgrouped_gemm_swiglugrouped_gemm_swiglu_quantBlockScaledContiguousGroupedGemmKernel_object_at__TiledMMA_ThrLayoutVMNK21111000_PermutationMNK____MMAAt_0)
        /*0698*/ 	.short	0x0380
        /*069a*/ 	.short	0x0404


	//----- nvinfo : EIATTR_SW_WAR
	.align		4
.L_68:
        /*069c*/ 	.byte	0x04, 0x36
        /*069e*/ 	.short	(.L_70 - .L_69)
.L_69:
        /*06a0*/ 	.word	0x00000008
.L_70:


//--------------------- .nv.compat                --------------------------
	.section	.nv.compat,"",@"SHT_CUDA_COMPAT_INFO"
	.align	4
        /*0000*/ 	.byte	0x02, 0x02, 0x02, 0x00, 0x02, 0x05, 0x05, 0x00, 0x02, 0x03, 0x01, 0x00, 0x02, 0x06, 0x01, 0x00


//--------------------- .nv.callgraph             --------------------------
	.section	.nv.callgraph,"",@"SHT_CUDA_CALLGRAPH"
	.align	4
	.sectionentsize	8
	.align		4
        /*0000*/ 	.word	0x00000000
	.align		4
        /*0004*/ 	.word	0xffffffff
	.align		4
        /*0008*/ 	.word	0x00000000
	.align		4
        /*000c*/ 	.word	0xfffffffe
	.align		4
        /*0010*/ 	.word	0x00000000
	.align		4
        /*0014*/ 	.word	0xfffffffd
	.align		4
        /*0018*/ 	.word	0x00000000
	.align		4
        /*001c*/ 	.word	0xfffffffc


//--------------------- .text.kernel_cutlass_kernel_cudnngrouped_gemmgrouped_gemm_swiglugrouped_gemm_swiglu_quantBlockScaledContiguousGroupedGemmKernel_object_at__TiledMMA_ThrLayoutVMNK21111000_PermutationMNK____MMAAt_0 --------------------------
	.section	.text.kernel_cutlass_kernel_cudnngrouped_gemmgrouped_gemm_swiglugrouped_gemm_swiglu_quantBlockScaledContiguousGroupedGemmKernel_object_at__TiledMMA_ThrLayoutVMNK21111000_PermutationMNK____MMAAt_0,"ax",@progbits
	.align	128
        .global         kernel_cutlass_kernel_cudnngrouped_gemmgrouped_gemm_swiglugrouped_gemm_swiglu_quantBlockScaledContiguousGroupedGemmKernel_object_at__TiledMMA_ThrLayoutVMNK21111000_PermutationMNK____MMAAt_0
        .type           kernel_cutlass_kernel_cudnngrouped_gemmgrouped_gemm_swiglugrouped_gemm_swiglu_quantBlockScaledContiguousGroupedGemmKernel_object_at__TiledMMA_ThrLayoutVMNK21111000_PermutationMNK____MMAAt_0,@function
        .size           kernel_cutlass_kernel_cudnngrouped_gemmgrouped_gemm_swiglugrouped_gemm_swiglu_quantBlockScaledContiguousGroupedGemmKernel_object_at__TiledMMA_ThrLayoutVMNK21111000_PermutationMNK____MMAAt_0,(.L_x_116 - kernel_cutlass_kernel_cudnngrouped_gemmgrouped_gemm_swiglugrouped_gemm_swiglu_quantBlockScaledContiguousGroupedGemmKernel_object_at__TiledMMA_ThrLayoutVMNK21111000_PermutationMNK____MMAAt_0)
        .other          kernel_cutlass_kernel_cudnngrouped_gemmgrouped_gemm_swiglugrouped_gemm_swiglu_quantBlockScaledContiguousGroupedGemmKernel_object_at__TiledMMA_ThrLayoutVMNK21111000_PermutationMNK____MMAAt_0,@"STO_CUDA_ENTRY STV_DEFAULT"
kernel_cutlass_kernel_cudnngrouped_gemmgrouped_gemm_swiglugrouped_gemm_swiglu_quantBlockScaledContiguousGroupedGemmKernel_object_at__TiledMMA_ThrLayoutVMNK21111000_PermutationMNK____MMAAt_0:
.text.kernel_cutlass_kernel_cudnngrouped_gemmgrouped_gemm_swiglugrouped_gemm_swiglu_quantBlockScaledContiguousGroupedGemmKernel_object_at__TiledMMA_ThrLayoutVMNK21111000_PermutationMNK____MMAAt_0:
[----:B------:R-:W1:Y:S01]  /*0000*/  LDC R1, c[0x0][0x37c] ;  /* 0x0000df00ff017b82 */ /* 0x000e620000000800 */
[----:B------:R-:W2:Y:S01]  /*0010*/  S2R R3, SR_TID.Y ;  /* 0x0000000000037919 */ /* 0x000ea20000002200 */
[----:B------:R-:W3:Y:S06]  /*0020*/  LDCU UR5, c[0x0][0x360] ;  /* 0x00006c00ff0577ac */ /* 0x000eec0008000800 */
[----:B------:R-:W4:Y:S01]  /*0030*/  S2UR UR23, SR_CTAID.X ;  /* 0x00000000001779c3 */ /* 0x000f220000002500 */
[----:B------:R-:W2:Y:S01]  /*0040*/  S2R R0, SR_TID.Z ;  /* 0x0000000000007919 */ /* 0x000ea20000002300 */
[----:B------:R-:W2:Y:S01]  /*0050*/  LDCU UR4, c[0x0][0x364] ;  /* 0x00006c80ff0477ac */ /* 0x000ea20008000800 */
[----:B------:R-:W3:Y:S01]  /*0060*/  S2R R68, SR_TID.X ;  /* 0x0000000000447919 */ /* 0x000ee20000002100 */
[----:B------:R-:W5:Y:S01]  /*0070*/  LDCU.U8 UR8, c[0x0][0x382] ;  /* 0x00007040ff0877ac */ /* 0x000f620008000000 */
[----:B------:R-:W4:Y:S01]  /*0080*/  LDCU.U8 UR7, c[0x0][0x381] ;  /* 0x00007020ff0777ac */ /* 0x000f220008000000 */
[----:B------:R-:W4:Y:S02]  /*0090*/  LDCU UR6, c[0x0][0x36c] ;  /* 0x00006d80ff0677ac */ /* 0x000f240008000800 */
[----:B----4-:R-:W-:-:S02]  /*00a0*/  ULOP3.LUT UR23, UR23, 0x1, URZ, 0xc0, !UPT ;  /* 0x0000000117177892 */ /* 0x010fc4000f8ec0ff */
[----:B-----5:R-:W-:Y:S02]  /*00b0*/  ULOP3.LUT UR8, UR8, 0x1, URZ, 0xc0, !UPT ;  /* 0x0000000108087892 */ /* 0x020fe4000f8ec0ff */
[----:B------:R-:W-:Y:S02]  /*00c0*/  ULOP3.LUT UR7, UR7, 0x1, URZ, 0xc0, !UPT ;  /* 0x0000000107077892 */ /* 0x000fe4000f8ec0ff */
[----:B------:R-:W-:Y:S02]  /*00d0*/  UISETP.NE.U32.AND UP6, UPT, UR8, 0x1, UPT ;  /* 0x000000010800788c */ /* 0x000fe4000bfc5070 */
[----:B------:R-:W-:Y:S01]  /*00e0*/  UISETP.EQ.U32.AND UP3, UPT, UR6, 0x1, UPT ;  /* 0x000000010600788c */ /* 0x000fe2000bf62070 */
[----:B--2---:R-:W-:Y:S01]  /*00f0*/  IMAD R3, R0, UR4, R3 ;  /* 0x0000000400037c24 */ /* 0x004fe2000f8e0203 */
[----:B------:R-:W2:Y:S01]  /*0100*/  S2UR UR4, SR_CgaCtaId ;  /* 0x00000000000479c3 */ /* 0x000ea20000008800 */
[----:B------:R-:W-:Y:S02]  /*0110*/  UISETP.NE.U32.AND UP5, UPT, UR7, 0x1, UPT ;  /* 0x000000010700788c */ /* 0x000fe4000bfa5070 */
[----:B---3--:R-:W-:-:S05]  /*0120*/  IMAD R86, R3, UR5, R68 ;  /* 0x0000000503567c24 */ /* 0x008fca000f8e0244 */
[----:B------:R-:W-:-:S06]  /*0130*/  SHF.R.U32.HI R86, RZ, 0x5, R86 ;  /* 0x00000005ff567819 */ /* 0x000fcc0000011656 */
[----:B------:R-:W3:Y:S02]  /*0140*/  SHFL.IDX PT, R86, R86, RZ, 0x1f ;  /* 0x00001fff56567589 */ /* 0x000ee400000e0000 */
[C---:B---3--:R-:W-:Y:S02]  /*0150*/  R2UR UR5, R86.reuse ;  /* 0x00000000560572ca */ /* 0x048fe400000e0000 */
[----:B------:R-:W-:-:S11]  /*0160*/  ISETP.NE.AND P0, PT, R86, 0x5, PT ;  /* 0x000000055600780c */ /* 0x000fd60003f05270 */
[----:B------:R-:W-:Y:S02]  /*0170*/  UISETP.NE.AND UP4, UPT, UR5, URZ, UPT ;  /* 0x000000ff0500728c */ /* 0x000fe4000bf85270 */
[----:B-12---:R-:W-:Y:S09]  /*0180*/  @P0 BRA `(.L_x_0) ;  /* 0x0000000000500947 */ /* 0x006ff20003800000 */
[----:B------:R-:W1:Y:S02]  /*0190*/  LDCU.64 UR6, c[0x0][0x348] ;  /* 0x00006900ff0677ac */ /* 0x000e640008000a00 */
[----:B-1----:R-:W-:Y:S02]  /*01a0*/  UIADD3 UR16, UP2, UPT, UR6, 0x40, URZ ;  /* 0x0000004006107890 */ /* 0x002fe4000ff5e0ff */
[----:B------:R-:W-:Y:S02]  /*01b0*/  UIADD3 UR14, UP1, UPT, UR6, 0xc0, URZ ;  /* 0x000000c0060e7890 */ /* 0x000fe4000ff3e0ff */
[----:B------:R-:W-:Y:S02]  /*01c0*/  UIADD3 UR12, UP0, UPT, UR6, 0x140, URZ ;  /* 0x00000140060c7890 */ /* 0x000fe4000ff1e0ff */
[----:B------:R-:W-:Y:S02]  /*01d0*/  UIADD3.X UR17, UPT, UPT, URZ, UR7, URZ, UP2, !UPT ;  /* 0x00000007ff117290 */ /* 0x000fe400097fe4ff */
[----:B------:R-:W-:-:S02]  /*01e0*/  UIADD3 UR10, UP2, UPT, UR6, 0x1c0, URZ ;  /* 0x000001c0060a7890 */ /* 0x000fc4000ff5e0ff */
[----:B------:R-:W-:Y:S02]  /*01f0*/  UIADD3.X UR15, UPT, UPT, URZ, UR7, URZ, UP1, !UPT ;  /* 0x00000007ff0f7290 */ /* 0x000fe40008ffe4ff */
[----:B------:R-:W-:Y:S02]  /*0200*/  UIADD3 UR8, UP1, UPT, UR6, 0x240, URZ ;  /* 0x0000024006087890 */ /* 0x000fe4000ff3e0ff */
[----:B------:R-:W-:Y:S01]  /*0210*/  UIADD3.X UR13, UPT, UPT, URZ, UR7, URZ, UP0, !UPT ;  /* 0x00000007ff0d7290 */ /* 0x000fe200087fe4ff */
[----:B------:R1:W-:Y:S01]  /*0220*/  UTMACCTL.PF [UR16] ;  /* 0x00000000100079b9 */ /* 0x0003e20008040000 */
[----:B------:R-:W-:-:S03]  /*0230*/  UIADD3 UR6, UP0, UPT, UR6, 0x2c0, URZ ;  /* 0x000002c006067890 */ /* 0x000fc6000ff1e0ff */
[----:B------:R1:W-:Y:S01]  /*0240*/  UTMACCTL.PF [UR14] ;  /* 0x000000000e0079b9 */ /* 0x0003e20008040000 */
[----:B------:R-:W-:-:S03]  /*0250*/  UIADD3.X UR11, UPT, UPT, URZ, UR7, URZ, UP2, !UPT ;  /* 0x00000007ff0b7290 */ /* 0x000fc600097fe4ff */
[----:B------:R1:W-:Y:S01]  /*0260*/  UTMACCTL.PF [UR12] ;  /* 0x000000000c0079b9 */ /* 0x0003e20008040000 */
[----:B------:R-:W-:Y:S02]  /*0270*/  UIADD3.X UR9, UPT, UPT, URZ, UR7, URZ, UP1, !UPT ;  /* 0x00000007ff097290 */ /* 0x000fe40008ffe4ff */
[----:B------:R-:W-:-:S03]  /*0280*/  UIADD3.X UR7, UPT, UPT, URZ, UR7, URZ, UP0, !UPT ;  /* 0x00000007ff077290 */ /* 0x000fc600087fe4ff */
[----:B------:R1:W-:Y:S04]  /*0290*/  UTMACCTL.PF [UR10] ;  /* 0x000000000a0079b9 */ /* 0x0003e80008040000 */
[----:B------:R1:W-:Y:S02]  /*02a0*/  UTMACCTL.PF [UR8] ;  /* 0x00000000080079b9 */ /* 0x0003e40008040000 */
[----:B------:R1:W-:Y:S02]  /*02b0*/  UTMACCTL.PF [UR6] ;  /* 0x00000000060079b9 */ /* 0x0003e40008040000 */
[----:B-1----:R-:W-:Y:S01]  /*02c0*/  NOP ;  /* 0x0000000000007918 */ /* 0x002fe20000000000 */
.L_x_0:
[----:B------:R-:W-:Y:S05]  /*02d0*/  BRA.U UP4, `(.L_x_1) ;  /* 0x0000000104487547 */ /* 0x000fea000b800000 */
[----:B------:R-:W-:Y:S01]  /*02e0*/  UMOV UR6, 0x400 ;  /* 0x0000040000067882 */ /* 0x000fe20000000000 */
[----:B------:R-:W-:Y:S01]  /*02f0*/  UMOV UR5, 0x1 ;  /* 0x0000000100057882 */ /* 0x000fe20000000000 */
[----:B------:R-:W-:Y:S02]  /*0300*/  ULEA UR6, UR4, UR6, 0x18 ;  /* 0x0000000604067291 */ /* 0x000fe4000f8ec0ff */
[----:B------:R-:W-:-:S04]  /*0310*/  UIADD3 UR8, UPT, UPT, -UR5, 0x100000, URZ ;  /* 0x0010000005087890 */ /* 0x000fc8000fffe1ff */
[----:B------:R-:W-:Y:S02]  /*0320*/  USHF.L.U32 UR9, UR8, 0xb, URZ ;  /* 0x0000000b08097899 */ /* 0x000fe400080006ff */
[----:B------:R-:W-:Y:S01]  /*0330*/  USHF.L.U32 UR8, UR8, 0x1, URZ ;  /* 0x0000000108087899 */ /* 0x000fe200080006ff */
[----:B------:R-:W1:Y:S11]  /*0340*/  FENCE.VIEW.ASYNC.S ;  /* 0x00000000000073c6 */ /* 0x000e760000000000 */
[----:B-1----:R1:W2:Y:S01]  /*0350*/  SYNCS.EXCH.64 URZ, [UR6], UR8 ;  /* 0x0000000806ff75b2 */ /* 0x0022a20008000100 */
[----:B------:R1:W3:Y:S01]  /*0360*/  SYNCS.EXCH.64 URZ, [UR6+0x8], UR8 ;  /* 0x0000080806ff75b2 */ /* 0x0002e20008000100 */
[----:B------:R1:W4:Y:S01]  /*0370*/  SYNCS.EXCH.64 URZ, [UR6+0x10], UR8 ;  /* 0x0000100806ff75b2 */ /* 0x0003220008000100 */
[----:B------:R1:W1:Y:S01]  /*0380*/  SYNCS.EXCH.64 URZ, [UR6+0x18], UR8 ;  /* 0x0000180806ff75b2 */ /* 0x0002620008000100 */
[----:B------:R1:W1:Y:S01]  /*0390*/  SYNCS.EXCH.64 URZ, [UR6+0x20], UR8 ;  /* 0x0000200806ff75b2 */ /* 0x0002620008000100 */
[----:B------:R1:W1:Y:S01]  /*03a0*/  SYNCS.EXCH.64 URZ, [UR6+0x28], UR8 ;  /* 0x0000280806ff75b2 */ /* 0x0002620008000100 */
[----:B------:R1:W1:Y:S01]  /*03b0*/  SYNCS.EXCH.64 URZ, [UR6+0x30], UR8 ;  /* 0x0000300806ff75b2 */ /* 0x0002620008000100 */
[----:B------:R1:W1:Y:S01]  /*03c0*/  SYNCS.EXCH.64 URZ, [UR6+0x38], UR8 ;  /* 0x0000380806ff75b2 */ /* 0x0002620008000100 */
[----:B------:R1:W1:Y:S01]  /*03d0*/  SYNCS.EXCH.64 URZ, [UR6+0x40], UR8 ;  /* 0x0000400806ff75b2 */ /* 0x0002620008000100 */
[----:B------:R1:W1:Y:S01]  /*03e0*/  SYNCS.EXCH.64 URZ, [UR6+0x48], UR8 ;  /* 0x0000480806ff75b2 */ /* 0x0002620008000100 */
[----:B------:R-:W-:Y:S01]  /*03f0*/  NOP ;  /* 0x0000000000007918 */ /* 0x000fe20000000000 */
.L_x_1:
[----:B------:R-:W-:Y:S01]  /*0400*/  NOP ;  /* 0x0000000000007918 */ /* 0x000fe20000000000 */
[----:B------:R-:W-:Y:S05]  /*0410*/  BRA.U !UP3, `(.L_x_2) ;  /* 0x000000010b087547 */ /* 0x000fea000b800000 */
[----:B-1234-:R-:W-:Y:S01]  /*0420*/  UCGABAR_ARV ;  /* 0x00000000000079c7 */ /* 0x01efe20008000000 */
[----:B------:R-:W-:Y:S05]  /*0430*/  BRA `(.L_x_3) ;  /* 0x0000000000047947 */ /* 0x000fea0003800000 */
.L_x_2:
[----:B-1234-:R-:W-:Y:S01]  /*0440*/  NOP ;  /* 0x0000000000007918 */ /* 0x01efe20000000000 */
.L_x_3:
[----:B------:R-:W-:Y:S05]  /*0450*/  BRA.U !UP3, `(.L_x_4) ;  /* 0x000000010b0c7547 */ /* 0x000fea000b800000 */
[----:B------:R-:W-:Y:S01]  /*0460*/  UCGABAR_WAIT ;  /* 0x0000000000007dc7 */ /* 0x000fe20008000000 */
[----:B------:R-:W-:Y:S01]  /*0470*/  CCTL.IVALL ;  /* 0x00000000ff00798f */ /* 0x000fe20002000000 */
[----:B------:R-:W-:Y:S05]  /*0480*/  BRA `(.L_x_5) ;  /* 0x0000000000047947 */ /* 0x000fea0003800000 */
.L_x_4:
[----:B------:R-:W-:Y:S06]  /*0490*/  BAR.SYNC.DEFER_BLOCKING 0x0 ;  /* 0x0000000000007b1d */ /* 0x000fec0000010000 */
.L_x_5:
[----:B------:R-:W-:Y:S01]  /*04a0*/  @!UP4 UMOV UR7, 0x400 ;  /* 0x000004000007c882 */ /* 0x000fe20000000000 */
[----:B------:R-:W-:Y:S01]  /*04b0*/  UMOV UR6, 0x1 ;  /* 0x0000000100067882 */ /* 0x000fe20000000000 */
[----:B------:R-:W-:Y:S01]  /*04c0*/  UMOV UR5, 0x8 ;  /* 0x0000000800057882 */ /* 0x000fe20000000000 */
[----:B------:R-:W-:Y:S02]  /*04d0*/  @!UP4 ULEA UR7, UR4, UR7, 0x18 ;  /* 0x000000070407c291 */ /* 0x000fe4000f8ec0ff */
[----:B------:R-:W-:-:S04]  /*04e0*/  @!UP4 UIADD3 UR8, UPT, UPT, -UR6, 0x100000, URZ ;  /* 0x001000000608c890 */ /* 0x000fc8000fffe1ff */
[----:B------:R-:W-:Y:S02]  /*04f0*/  @!UP4 USHF.L.U32 UR9, UR8, 0xb, URZ ;  /* 0x0000000b0809c899 */ /* 0x000fe400080006ff */
[----:B------:R-:W-:Y:S02]  /*0500*/  @!UP4 USHF.L.U32 UR8, UR8, 0x1, URZ ;  /* 0x000000010808c899 */ /* 0x000fe400080006ff */
[----:B------:R-:W-:-:S04]  /*0510*/  @!UP4 UIADD3 UR10, UPT, UPT, -UR5, 0x100000, URZ ;  /* 0x00100000050ac890 */ /* 0x000fc8000fffe1ff */
[----:B------:R-:W-:Y:S02]  /*0520*/  @!UP4 USHF.L.U32 UR11, UR10, 0xb, URZ ;  /* 0x0000000b0a0bc899 */ /* 0x000fe400080006ff */
[----:B------:R-:W-:Y:S01]  /*0530*/  @!UP4 USHF.L.U32 UR10, UR10, 0x1, URZ ;  /* 0x000000010a0ac899 */ /* 0x000fe200080006ff */
[----:B------:R-:W1:Y:S03]  /*0540*/  FENCE.VIEW.ASYNC.S ;  /* 0x00000000000073c6 */ /* 0x000e660000000000 */
[----:B-1----:R1:W2:Y:S08]  /*0550*/  @!UP4 SYNCS.EXCH.64 URZ, [UR7+0x50], UR8 ;  /* 0x0000500807ffc5b2 */ /* 0x0022b00008000100 */
[----:B------:R1:W3:Y:S01]  /*0560*/  @!UP4 SYNCS.EXCH.64 URZ, [UR7+0x58], UR10 ;  /* 0x0000580a07ffc5b2 */ /* 0x0002e20008000100 */
[----:B------:R-:W-:Y:S01]  /*0570*/  NOP ;  /* 0x0000000000007918 */ /* 0x000fe20000000000 */
[----:B------:R-:W-:Y:S05]  /*0580*/  BRA.U !UP3, `(.L_x_6) ;  /* 0x000000010b087547 */ /* 0x000fea000b800000 */
[----:B--23--:R-:W-:Y:S01]  /*0590*/  UCGABAR_ARV ;  /* 0x00000000000079c7 */ /* 0x00cfe20008000000 */
[----:B------:R-:W-:Y:S05]  /*05a0*/  BRA `(.L_x_7) ;  /* 0x0000000000047947 */ /* 0x000fea0003800000 */
.L_x_6:
[----:B--23--:R-:W-:Y:S01]  /*05b0*/  NOP ;  /* 0x0000000000007918 */ /* 0x00cfe20000000000 */
.L_x_7:
[----:B------:R-:W-:Y:S05]  /*05c0*/  BRA.U !UP3, `(.L_x_8) ;  /* 0x000000010b0c7547 */ /* 0x000fea000b800000 */
[----:B------:R-:W-:Y:S01]  /*05d0*/  UCGABAR_WAIT ;  /* 0x0000000000007dc7 */ /* 0x000fe20008000000 */
[----:B------:R-:W-:Y:S01]  /*05e0*/  CCTL.IVALL ;  /* 0x00000000ff00798f */ /* 0x000fe20002000000 */
[----:B------:R-:W-:Y:S05]  /*05f0*/  BRA `(.L_x_9) ;  /* 0x0000000000047947 */ /* 0x000fea0003800000 */
.L_x_8:
[----:B------:R-:W-:Y:S06]  /*0600*/  BAR.SYNC.DEFER_BLOCKING 0x0 ;  /* 0x0000000000007b1d */ /* 0x000fec0000010000 */
.L_x_9:
[----:B------:R-:W-:Y:S05]  /*0610*/  BRA.U UP4, `(.L_x_10) ;  /* 0x0000000104407547 */ /* 0x000fea000b800000 */
[----:B-1----:R-:W-:Y:S01]  /*0620*/  UMOV UR7, 0x400 ;  /* 0x0000040000077882 */ /* 0x002fe20000000000 */
[----:B------:R-:W-:Y:S01]  /*0630*/  UMOV UR6, 0x20 ;  /* 0x0000002000067882 */ /* 0x000fe20000000000 */
[----:B------:R-:W-:Y:S01]  /*0640*/  UMOV UR5, 0xc0 ;  /* 0x000000c000057882 */ /* 0x000fe20000000000 */
[----:B------:R-:W-:Y:S02]  /*0650*/  ULEA UR7, UR4, UR7, 0x18 ;  /* 0x0000000704077291 */ /* 0x000fe4000f8ec0ff */
[----:B------:R-:W-:-:S04]  /*0660*/  UIADD3 UR8, UPT, UPT, -UR6, 0x100000, URZ ;  /* 0x0010000006087890 */ /* 0x000fc8000fffe1ff */
[----:B------:R-:W-:Y:S02]  /*0670*/  USHF.L.U32 UR9, UR8, 0xb, URZ ;  /* 0x0000000b08097899 */ /* 0x000fe400080006ff */
[----:B------:R-:W-:Y:S02]  /*0680*/  USHF.L.U32 UR8, UR8, 0x1, URZ ;  /* 0x0000000108087899 */ /* 0x000fe400080006ff */
[----:B------:R-:W-:-:S04]  /*0690*/  UIADD3 UR10, UPT, UPT, -UR5, 0x100000, URZ ;  /* 0x00100000050a7890 */ /* 0x000fc8000fffe1ff */
[----:B------:R-:W-:Y:S02]  /*06a0*/  USHF.L.U32 UR11, UR10, 0xb, URZ ;  /* 0x0000000b0a0b7899 */ /* 0x000fe400080006ff */
[----:B------:R-:W-:Y:S01]  /*06b0*/  USHF.L.U32 UR10, UR10, 0x1, URZ ;  /* 0x000000010a0a7899 */ /* 0x000fe200080006ff */
[----:B------:R-:W1:Y:S03]  /*06c0*/  FENCE.VIEW.ASYNC.S ;  /* 0x00000000000073c6 */ /* 0x000e660000000000 */
[----:B-1----:R2:W3:Y:S01]  /*06d0*/  SYNCS.EXCH.64 URZ, [UR7+0x60], UR8 ;  /* 0x0000600807ff75b2 */ /* 0x0024e20008000100 */
[----:B------:R2:W4:Y:S07]  /*06e0*/  SYNCS.EXCH.64 URZ, [UR7+0x68], UR8 ;  /* 0x0000680807ff75b2 */ /* 0x00052e0008000100 */
[----:B------:R2:W1:Y:S01]  /*06f0*/  SYNCS.EXCH.64 URZ, [UR7+0x70], UR10 ;  /* 0x0000700a07ff75b2 */ /* 0x0004620008000100 */
[----:B------:R2:W1:Y:S02]  /*0700*/  SYNCS.EXCH.64 URZ, [UR7+0x78], UR10 ;  /* 0x0000780a07ff75b2 */ /* 0x0004640008000100 */
[----:B--2---:R-:W-:Y:S01]  /*0710*/  NOP ;  /* 0x0000000000007918 */ /* 0x004fe20000000000 */
.L_x_10:
[----:B------:R-:W-:Y:S01]  /*0720*/  NOP ;  /* 0x0000000000007918 */ /* 0x000fe20000000000 */
[----:B-1-34-:R-:W-:Y:S06]  /*0730*/  BAR.SYNC.DEFER_BLOCKING 0x0 ;  /* 0x0000000000007b1d */ /* 0x01afec0000010000 */
[----:B------:R-:W-:Y:S05]  /*0740*/  BRA.U UP4, `(.L_x_11) ;  /* 0x0000000104287547 */ /* 0x000fea000b800000 */
[----:B------:R-:W-:Y:S01]  /*0750*/  UMOV UR6, 0x400 ;  /* 0x0000040000067882 */ /* 0x000fe20000000000 */
[----:B------:R-:W-:Y:S01]  /*0760*/  UMOV UR5, 0x20 ;  /* 0x0000002000057882 */ /* 0x000fe20000000000 */
[----:B------:R-:W-:Y:S02]  /*0770*/  ULEA UR6, UR4, UR6, 0x18 ;  /* 0x0000000604067291 */ /* 0x000fe4000f8ec0ff */
[----:B------:R-:W-:-:S04]  /*0780*/  UIADD3 UR8, UPT, UPT, -UR5, 0x100000, URZ ;  /* 0x0010000005087890 */ /* 0x000fc8000fffe1ff */
[----:B------:R-:W-:Y:S02]  /*0790*/  USHF.L.U32 UR9, UR8, 0xb, URZ ;  /* 0x0000000b08097899 */ /* 0x000fe400080006ff */
[----:B------:R-:W-:Y:S01]  /*07a0*/  USHF.L.U32 UR8, UR8, 0x1, URZ ;  /* 0x0000000108087899 */ /* 0x000fe200080006ff */
[----:B------:R-:W-:Y:S01]  /*07b0*/  ELECT P0, URZ, PT ;  /* 0x0000000000ff782f */ /* 0x000fe20003800000 */
[----:B------:R-:W1:Y:S10]  /*07c0*/  FENCE.VIEW.ASYNC.S ;  /* 0x00000000000073c6 */ /* 0x000e740000000000 */
[----:B-1----:R1:W2:Y:S01]  /*07d0*/  SYNCS.EXCH.64 URZ, [UR6+0x80], UR8 ;  /* 0x0000800806ff75b2 */ /* 0x0022a20008000100 */
[----:B------:R-:W-:Y:S01]  /*07e0*/  NOP ;  /* 0x0000000000007918 */ /* 0x000fe20000000000 */
.L_x_11:
[----:B------:R-:W-:Y:S01]  /*07f0*/  NOP ;  /* 0x0000000000007918 */ /* 0x000fe20000000000 */
[----:B------:R-:W-:Y:S05]  /*0800*/  BRA.U !UP3, `(.L_x_12) ;  /* 0x000000010b087547 */ /* 0x000fea000b800000 */
[----:B--2---:R-:W-:Y:S01]  /*0810*/  UCGABAR_ARV ;  /* 0x00000000000079c7 */ /* 0x004fe20008000000 */
[----:B------:R-:W-:Y:S05]  /*0820*/  BRA `(.L_x_13) ;  /* 0x0000000000047947 */ /* 0x000fea0003800000 */
.L_x_12:
[----:B--2---:R-:W-:Y:S01]  /*0830*/  NOP ;  /* 0x0000000000007918 */ /* 0x004fe20000000000 */
.L_x_13:
[----:B------:R-:W-:Y:S01]  /*0840*/  USHF.L.U32 UR21, UR23, 0x7, URZ ;  /* 0x0000000717157899 */ /* 0x000fe200080006ff */
[----:B------:R-:W-:Y:S05]  /*0850*/  BRA.U !UP3, `(.L_x_14) ;  /* 0x000000010b0c7547 */ /* 0x000fea000b800000 */
[----:B------:R-:W-:Y:S01]  /*0860*/  UCGABAR_WAIT ;  /* 0x0000000000007dc7 */ /* 0x000fe20008000000 */
[----:B------:R-:W-:Y:S01]  /*0870*/  CCTL.IVALL ;  /* 0x00000000ff00798f */ /* 0x000fe20002000000 */
[----:B------:R-:W-:Y:S05]  /*0880*/  BRA `(.L_x_15) ;  /* 0x0000000000047947 */ /* 0x000fea0003800000 */
.L_x_14:
[----:B------:R-:W-:Y:S06]  /*0890*/  BAR.SYNC.DEFER_BLOCKING 0x0 ;  /* 0x0000000000007b1d */ /* 0x000fec0000010000 */
.L_x_15:
[----:B------:R-:W-:Y:S01]  /*08a0*/  ISETP.NE.AND P0, PT, R86, 0x6, PT ;  /* 0x000000065600780c */ /* 0x000fe20003f05270 */
[----:B------:R-:W2:-:S12]  /*08b0*/  LDCU.64 UR30, c[0x0][0x358] ;  /* 0x00006b00ff1e77ac */ /* 0x000e980008000a00 */
[----:B------:R-:W-:Y:S05]  /*08c0*/  @P0 BRA `(.L_x_16) ;  /* 0x0000000800b80947 */ /* 0x000fea0003800000 */
[----:B------:R-:W-:Y:S01]  /*08d0*/  LOP3.LUT R0, R68, 0x1f, RZ, 0xc0, !PT ;  /* 0x0000001f44007812 */ /* 0x000fe200078ec0ff */
[----:B------:R-:W-:Y:S01]  /*08e0*/  IMAD.MOV.U32 R19, RZ, RZ, 0x7fffffff ;  /* 0x7fffffffff137424 */ /* 0x000fe200078e00ff */
[----:B-1----:R-:W1:Y:S01]  /*08f0*/  S2UR UR9, SR_CTAID.Z ;  /* 0x00000000000979c3 */ /* 0x002e620000002700 */
[----:B------:R-:W1:Y:S01]  /*0900*/  LDCU.64 UR6, c[0x0][0x760] ;  /* 0x0000ec00ff0677ac */ /* 0x000e620008000a00 */
[C---:B------:R-:W-:Y:S01]  /*0910*/  ISETP.GT.U32.AND P0, PT, R0.reuse, 0x7, PT ;  /* 0x000000070000780c */ /* 0x040fe20003f04070 */
[----:B------:R-:W3:Y:S01]  /*0920*/  LDCU.U8 UR8, c[0x0][0x768] ;  /* 0x0000ed00ff0877ac */ /* 0x000ee20008000000 */
[----:B------:R-:W4:Y:S01]  /*0930*/  LDCU.U8 UR10, c[0x0][0x769] ;  /* 0x0000ed20ff0a77ac */ /* 0x000f220008000000 */
[----:B------:R-:W5:Y:S10]  /*0940*/  LDCU UR14, c[0x0][0x770] ;  /* 0x0000ee00ff0e77ac */ /* 0x000f740008000800 */
[----:B------:R-:W2:Y:S02]  /*0950*/  @!P0 LDC.64 R2, c[0x0][0x748] ;  /* 0x0001d200ff028b82 */ /* 0x000ea40000000a00 */
[----:B--2---:R-:W-:-:S05]  /*0960*/  @!P0 IMAD.WIDE.U32 R2, R0, 0x4, R2 ;  /* 0x0000000400028825 */ /* 0x004fca00078e0002 */
[----:B------:R-:W2:Y:S01]  /*0970*/  @!P0 LDG.E R19, desc[UR30][R2.64] ;  /* 0x0000001e02138981 */ /* 0x000ea2000c1e1900 */
[----:B-1----:R-:W-:Y:S01]  /*0980*/  UIMAD.WIDE.U32 UR4, UR9, UR7, URZ ;  /* 0x00000007090472a5 */ /* 0x002fe2000f8e00ff */
[----:B------:R-:W-:Y:S01]  /*0990*/  HFMA2 R0, -RZ, RZ, 0, 5.9604644775390625e-08 ;  /* 0x00000001ff007431 */ /* 0x000fe200000001ff */
[----:B------:R-:W-:Y:S01]  /*09a0*/  UISETP.GT.U32.AND UP0, UPT, UR9, 0xff, UPT ;  /* 0x000000ff0900788c */ /* 0x000fe2000bf04070 */
[----:B------:R-:W-:-:S04]  /*09b0*/  IMAD.MOV.U32 R10, RZ, RZ, RZ ;  /* 0x000000ffff0a7224 */ /* 0x000fc800078e00ff */
[----:B------:R-:W-:Y:S02]  /*09c0*/  UMOV UR11, UR5 ;  /* 0x00000005000b7c82 */ /* 0x000fe40008000000 */
[----:B------:R-:W-:Y:S02]  /*09d0*/  UIADD3 UR7, UPT, UPT, -UR11, UR9, URZ ;  /* 0x000000090b077290 */ /* 0x000fe4000fffe1ff */
[----:B------:R-:W1:Y:S02]  /*09e0*/  LDCU.64 UR4, c[0x0][0x778] ;  /* 0x0000ef00ff0477ac */ /* 0x000e640008000a00 */
[----:B---3--:R-:W-:-:S04]  /*09f0*/  USHF.R.U32.HI UR7, URZ, UR8, UR7 ;  /* 0x00000008ff077299 */ /* 0x008fc80008011607 */
[----:B------:R-:W-:-:S04]  /*0a00*/  UIADD3 UR11, UPT, UPT, UR11, UR7, URZ ;  /* 0x000000070b0b7290 */ /* 0x000fc8000fffe0ff */
[----:B----4-:R-:W-:-:S03]  /*0a10*/  USHF.R.U32.HI UR11, URZ, UR10, UR11 ;  /* 0x0000000aff0b7299 */ /* 0x010fc6000801160b */
[----:B------:R-:W3:Y:S01]  /*0a20*/  LDCU.U8 UR7, c[0x0][0x780] ;  /* 0x0000f000ff0777ac */ /* 0x000ee20008000000 */
[----:B------:R-:W-:-:S04]  /*0a30*/  UIADD3 UR11, UPT, UPT, -UR11, URZ, URZ ;  /* 0x000000ff0b0b7290 */ /* 0x000fc8000fffe1ff */
[----:B------:R-:W-:-:S04]  /*0a40*/  UIMAD UR6, UR11, UR6, UR9 ;  /* 0x000000060b0672a4 */ /* 0x000fc8000f8e0209 */
[----:B-1----:R-:W-:-:S03]  /*0a50*/  UIMAD.WIDE.U32 UR12, UR6, UR5, URZ ;  /* 0x00000005060c72a5 */ /* 0x002fc6000f8e00ff */
[----:B------:R-:W1:Y:S04]  /*0a60*/  LDCU.U8 UR11, c[0x0][0x781] ;  /* 0x0000f020ff0b77ac */ /* 0x000e680008000000 */
[----:B------:R-:W-:Y:S02]  /*0a70*/  UMOV UR5, UR13 ;  /* 0x0000000d00057c82 */ /* 0x000fe40008000000 */
[----:B------:R-:W-:Y:S02]  /*0a80*/  UIADD3 UR16, UPT, UPT, UR6, -UR5, URZ ;  /* 0x8000000506107290 */ /* 0x000fe4000fffe0ff */
[----:B------:R-:W4:Y:S02]  /*0a90*/  LDCU.U8 UR13, c[0x0][0x774] ;  /* 0x0000ee80ff0d77ac */ /* 0x000f240008000000 */
[----:B---3--:R-:W-:Y:S01]  /*0aa0*/  USHF.R.U32.HI UR16, URZ, UR7, UR16 ;  /* 0x00000007ff107299 */ /* 0x008fe20008011610 */
[----:B------:R-:W3:Y:S03]  /*0ab0*/  LDCU.U8 UR12, c[0x0][0x775] ;  /* 0x0000eea0ff0c77ac */ /* 0x000ee60008000000 */
[----:B------:R-:W-:Y:S01]  /*0ac0*/  UIADD3 UR16, UPT, UPT, UR5, UR16, URZ ;  /* 0x0000001005107290 */ /* 0x000fe2000fffe0ff */
[----:B------:R-:W3:Y:S03]  /*0ad0*/  LDCU UR5, c[0x0][0x76c] ;  /* 0x0000ed80ff0577ac */ /* 0x000ee60008000800 */
[----:B-1----:R-:W-:-:S04]  /*0ae0*/  USHF.R.U32.HI UR16, URZ, UR11, UR16 ;  /* 0x0000000bff107299 */ /* 0x002fc80008011610 */
[----:B-----5:R-:W-:-:S04]  /*0af0*/  UIMAD.WIDE.U32 UR14, UR16, UR14, URZ ;  /* 0x0000000e100e72a5 */ /* 0x020fc8000f8e00ff */
[----:B------:R-:W-:-:S04]  /*0b00*/  UIADD3 UR14, UPT, UPT, UR16, -UR15, URZ ;  /* 0x8000000f100e7290 */ /* 0x000fc8000fffe0ff */
[----:B----4-:R-:W-:-:S04]  /*0b10*/  USHF.R.U32.HI UR14, URZ, UR13, UR14 ;  /* 0x0000000dff0e7299 */ /* 0x010fc8000801160e */
[----:B------:R-:W-:-:S04]  /*0b20*/  UIADD3 UR14, UPT, UPT, UR15, UR14, URZ ;  /* 0x0000000e0f0e7290 */ /* 0x000fc8000fffe0ff */
[----:B---3--:R-:W-:-:S04]  /*0b30*/  USHF.R.U32.HI UR14, URZ, UR12, UR14 ;  /* 0x0000000cff0e7299 */ /* 0x008fc8000801160e */
[----:B------:R-:W-:-:S04]  /*0b40*/  UIADD3 UR14, UPT, UPT, -UR14, URZ, URZ ;  /* 0x000000ff0e0e7290 */ /* 0x000fc8000fffe1ff */
[----:B------:R-:W-:Y:S02]  /*0b50*/  UIMAD UR5, UR14, UR5, UR16 ;  /* 0x000000050e0572a4 */ /* 0x000fe4000f8e0210 */
[----:B------:R-:W-:Y:S02]  /*0b60*/  UIADD3 UR16, UPT, UPT, -UR16, URZ, URZ ;  /* 0x000000ff10107290 */ /* 0x000fe4000fffe1ff */
[----:B------:R-:W-:Y:S02]  /*0b70*/  UIADD3 UR5, UPT, UPT, UR5, UR5, URZ ;  /* 0x0000000505057290 */ /* 0x000fe4000fffe0ff */
[----:B------:R-:W-:Y:S02]  /*0b80*/  UIMAD UR4, UR16, UR4, UR6 ;  /* 0x00000004100472a4 */ /* 0x000fe4000f8e0206 */
[----:B------:R-:W-:-:S04]  /*0b90*/  ULOP3.LUT UR5, UR5, UR23, URZ, 0xfc, !UPT ;  /* 0x0000001705057292 */ /* 0x000fc8000f8efcff */
[----:B------:R-:W-:Y:S02]  /*0ba0*/  MOV R5, UR4 ;  /* 0x0000000400057c02 */ /* 0x000fe40008000f00 */
[----:B------:R-:W-:Y:S01]  /*0bb0*/  IMAD.U32 R4, RZ, RZ, UR5 ;  /* 0x00000005ff047e24 */ /* 0x000fe2000f8e00ff */
[----:B--2---:R1:W2:Y:S01]  /*0bc0*/  SHFL.IDX PT, R2, R19, 0x7, 0x1f ;  /* 0x00e01f0013027f89 */ /* 0x0042a200000e0000 */
[----:B------:R-:W-:Y:S05]  /*0bd0*/  BRA.U UP0, `(.L_x_17) ;  /* 0x0000000500807547 */ /* 0x000fea000b800000 */
[----:B------:R-:W3:Y:S01]  /*0be0*/  LDC R7, c[0x0][0x374] ;  /* 0x0000dd00ff077b82 */ /* 0x000ee20000000800 */
[----:B--2---:R-:W-:Y:S01]  /*0bf0*/  SHF.R.S32.HI R3, RZ, 0x1f, R2 ;  /* 0x0000001fff037819 */ /* 0x004fe20000011402 */
[----:B------:R-:W-:Y:S02]  /*0c00*/  IMAD.U32 R18, RZ, RZ, UR9 ;  /* 0x00000009ff127e24 */ /* 0x000fe4000f8e00ff */
[----:B------:R-:W-:Y:S01]  /*0c10*/  IMAD.MOV.U32 R10, RZ, RZ, RZ ;  /* 0x000000ffff0a7224 */ /* 0x000fe200078e00ff */
[----:B------:R-:W-:Y:S01]  /*0c20*/  LEA.HI R16, R3, R2, RZ, 0x8 ;  /* 0x0000000203107211 */ /* 0x000fe200078f40ff */
[----:B------:R-:W-:Y:S02]  /*0c30*/  IMAD.MOV.U32 R15, RZ, RZ, RZ ;  /* 0x000000ffff0f7224 */ /* 0x000fe400078e00ff */
[----:B------:R-:W3:Y:S01]  /*0c40*/  LDC R6, c[0x0][0x370] ;  /* 0x0000dc00ff067b82 */ /* 0x000ee20000000800 */
[----:B------:R-:W-:Y:S02]  /*0c50*/  LOP3.LUT R3, R16, 0xffffff00, RZ, 0xc0, !PT ;  /* 0xffffff0010037812 */ /* 0x000fe400078ec0ff */
[----:B------:R-:W-:-:S02]  /*0c60*/  SHF.R.S32.HI R0, RZ, 0x8, R16 ;  /* 0x00000008ff007819 */ /* 0x000fc40000011410 */
[----:B------:R-:W-:Y:S02]  /*0c70*/  ISETP.NE.AND P0, PT, R2, R3, PT ;  /* 0x000000030200720c */ /* 0x000fe40003f05270 */
[----:B------:R-:W-:Y:S01]  /*0c80*/  LEA.HI.SX32 R16, R16, 0xffffffff, 0x18 ;  /* 0xffffffff10107811 */ /* 0x000fe200078fc2ff */
[----:B------:R-:W2:Y:S01]  /*0c90*/  LDC R17, c[0x0][0x378] ;  /* 0x0000de00ff117b82 */ /* 0x000ea20000000800 */
[----:B------:R-:W-:-:S07]  /*0ca0*/  ISETP.LT.AND P0, PT, R2, RZ, P0 ;  /* 0x000000ff0200720c */ /* 0x000fce0000701270 */
[----:B------:R-:W4:Y:S06]  /*0cb0*/  LDC R12, c[0x0][0x770] ;  /* 0x0001dc00ff0c7b82 */ /* 0x000f2c0000000800 */
[----:B------:R-:W-:Y:S02]  /*0cc0*/  @!P0 IMAD.MOV R16, RZ, RZ, R0 ;  /* 0x000000ffff108224 */ /* 0x000fe400078e0200 */
[----:B------:R-:W1:Y:S01]  /*0cd0*/  LDC R11, c[0x0][0x76c] ;  /* 0x0001db00ff0b7b82 */ /* 0x000e620000000800 */
[----:B---3--:R-:W-:Y:S02]  /*0ce0*/  IMAD R6, R7, R6, RZ ;  /* 0x0000000607067224 */ /* 0x008fe400078e02ff */
[----:B------:R-:W-:-:S05]  /*0cf0*/  IMAD.MOV.U32 R0, RZ, RZ, 0x1 ;  /* 0x00000001ff007424 */ /* 0x000fca00078e00ff */
[----:B------:R-:W3:Y:S01]  /*0d00*/  LDC.64 R8, c[0x0][0x760] ;  /* 0x0001d800ff087b82 */ /* 0x000ee20000000a00 */
[----:B--2---:R-:W-:Y:S02]  /*0d10*/  IMAD R17, R6, R17, RZ ;  /* 0x0000001106117224 */ /* 0x004fe400078e02ff */
[----:B------:R-:W-:-:S03]  /*0d20*/  IMAD.MOV.U32 R6, RZ, RZ, -0x1 ;  /* 0xffffffffff067424 */ /* 0x000fc600078e00ff */
[----:B------:R-:W-:Y:S02]  /*0d30*/  LEA.HI R17, R17, R17, RZ, 0x1 ;  /* 0x0000001111117211 */ /* 0x000fe400078f08ff */
[----:B------:R-:W2:Y:S02]  /*0d40*/  LDC.64 R2, c[0x0][0x778] ;  /* 0x0001de00ff027b82 */ /* 0x000ea40000000a00 */
[----:B----4-:R-:W-:-:S07]  /*0d50*/  SHF.R.S32.HI R17, RZ, 0x1, R17 ;  /* 0x00000001ff117819 */ /* 0x010fce0000011411 */
.L_x_22:
[----:B------:R-:W-:-:S04]  /*0d60*/  LEA.HI R13, R4, R4, RZ, 0x1 ;  /* 0x00000004040d7211 */ /* 0x000fc800078f08ff */
[----:B------:R-:W-:Y:S02]  /*0d70*/  LOP3.LUT R7, R13, 0xfffffffe, RZ, 0xc0, !PT ;  /* 0xfffffffe0d077812 */ /* 0x000fe400078ec0ff */
[----:B------:R-:W-:Y:S02]  /*0d80*/  SHF.R.S32.HI R13, RZ, 0x1, R13 ;  /* 0x00000001ff0d7819 */ /* 0x000fe4000001140d */
[----:B------:R-:W-:-:S03]  /*0d90*/  ISETP.NE.AND P0, PT, R4, R7, PT ;  /* 0x000000070400720c */ /* 0x000fc60003f05270 */
[----:B------:R-:W-:Y:S01]  /*0da0*/  VIADD R7, R13, 0xffffffff ;  /* 0xffffffff0d077836 */ /* 0x000fe20000000000 */
[----:B------:R-:W-:-:S13]  /*0db0*/  ISETP.LT.AND P0, PT, R4, RZ, P0 ;  /* 0x000000ff0400720c */ /* 0x000fda0000701270 */
[----:B------:R-:W-:-:S05]  /*0dc0*/  @!P0 IMAD.MOV R7, RZ, RZ, R13 ;  /* 0x000000ffff078224 */ /* 0x000fca00078e020d */
[----:B------:R-:W-:-:S13]  /*0dd0*/  ISETP.GE.AND P0, PT, R7, R16, PT ;  /* 0x000000100700720c */ /* 0x000fda0003f06270 */
[----:B------:R-:W-:Y:S05]  /*0de0*/  @P0 BRA `(.L_x_18) ;  /* 0x0000000000940947 */ /* 0x000fea0003800000 */
[----:B------:R-:W-:-:S04]  /*0df0*/  SHF.L.U32 R14, R7, 0x8, RZ ;  /* 0x00000008070e7819 */ /* 0x000fc800000006ff */
[----:B------:R-:W-:-:S13]  /*0e00*/  ISETP.GE.AND P0, PT, R14, R15, PT ;  /* 0x0000000f0e00720c */ /* 0x000fda0003f06270 */
[----:B------:R-:W-:Y:S05]  /*0e10*/  @!P0 BRA `(.L_x_19) ;  /* 0x0000000000388947 */ /* 0x000fea0003800000 */
[----:B------:R-:W-:Y:S01]  /*0e20*/  VIADD R7, R6, 0x1 ;  /* 0x0000000106077836 */ /* 0x000fe20000000000 */
[----:B------:R-:W-:-:S04]  /*0e30*/  MOV R6, 0xffffffff ;  /* 0xffffffff00067802 */ /* 0x000fc80000000f00 */
[----:B------:R-:W-:-:S13]  /*0e40*/  ISETP.GT.U32.AND P0, PT, R7, 0x1f, PT ;  /* 0x0000001f0700780c */ /* 0x000fda0003f04070 */
[----:B------:R-:W-:Y:S05]  /*0e50*/  @P0 BRA `(.L_x_20) ;  /* 0x0000000000240947 */ /* 0x000fea0003800000 */
[----:B------:R-:W-:Y:S01]  /*0e60*/  ISETP.GT.AND P0, PT, R19, R14, PT ;  /* 0x0000000e1300720c */ /* 0x000fe20003f04270 */
[----:B------:R-:W-:-:S05]  /*0e70*/  IMAD.MOV.U32 R6, RZ, RZ, -0x1 ;  /* 0xffffffffff067424 */ /* 0x000fca00078e00ff */
[----:B------:R-:W-:-:S07]  /*0e80*/  SHF.L.U32 R7, R6, R7, RZ ;  /* 0x0000000706077219 */ /* 0x000fce00000006ff */
[----:B------:R-:W-:-:S04]  /*0e90*/  VOTE.ANY R6, PT, P0 ;  /* 0x0000000000067806 */ /* 0x000fc800000e0100 */
[----:B------:R-:W-:-:S05]  /*0ea0*/  LOP3.LUT P0, R7, R6, RZ, R7, 0xa0, !PT ;  /* 0x000000ff06077212 */ /* 0x000fca000780a007 */
[----:B------:R-:W-:-:S05]  /*0eb0*/  VIADD R6, R7, 0xffffffff ;  /* 0xffffffff07067836 */ /* 0x000fca0000000000 */
[----:B------:R-:W-:-:S04]  /*0ec0*/  LOP3.LUT R7, R7, R6, RZ, 0xc, !PT ;  /* 0x0000000607077212 */ /* 0x000fc800078e0cff */
[----:B------:R-:W4:Y:S02]  /*0ed0*/  POPC R6, R7 ;  /* 0x0000000700067309 */ /* 0x000f240000000000 */
[----:B----4-:R-:W-:-:S07]  /*0ee0*/  SEL R6, R6, 0xffffffff, P0 ;  /* 0xffffffff06067807 */ /* 0x010fce0000000000 */
.L_x_20:
[----:B------:R4:W3:Y:S02]  /*0ef0*/  SHFL.IDX PT, R15, R19, R6, 0x1f ;  /* 0x00001f06130f7589 */ /* 0x0008e400000e0000 */
.L_x_19:
[----:B------:R-:W5:Y:S01]  /*0f00*/  S2R R13, SR_CgaCtaId ;  /* 0x00000000000d7919 */ /* 0x000f620000008800 */
[----:B------:R-:W-:Y:S01]  /*0f10*/  MOV R14, 0x400 ;  /* 0x00000400000e7802 */ /* 0x000fe20000000f00 */
[----:B------:R-:W-:-:S03]  /*0f20*/  IMAD.U32 R21, R0, -0x80000000, RZ ;  /* 0x8000000000157824 */ /* 0x000fc600078e00ff */
[----:B-----5:R-:W-:-:S05]  /*0f30*/  LEA R13, R13, R14, 0x18 ;  /* 0x0000000e0d0d7211 */ /* 0x020fca00078ec0ff */
[----:B------:R-:W-:-:S04]  /*0f40*/  IMAD R14, R10, 0x8, R13 ;  /* 0x000000080a0e7824 */ /* 0x000fc800078e020d */
[----:B------:R-:W5:Y:S02]  /*0f50*/  SYNCS.PHASECHK.TRANS64.TRYWAIT P0, [R14+URZ+0x70], R21 ;  /* 0x000070150e0075a7 */ /* 0x000f6400080011ff */
[----:B-----5:R-:W-:Y:S05]  /*0f60*/  @!P0 BRA `(.L_x_21) ;  /* 0x0000004c00388947 */ /* 0x020fea0003800000 */
.L_x_88:
[----:B------:R-:W-:Y:S01]  /*0f70*/  ELECT P0, URZ, PT ;  /* 0x0000000000ff782f */ /* 0x000fe20003800000 */
[----:B------:R-:W-:-:S12]  /*0f80*/  IMAD.MOV.U32 R7, RZ, RZ, 0x1 ;  /* 0x00000001ff077424 */ /* 0x000fd800078e00ff */
[C---:B------:R-:W-:Y:S02]  /*0f90*/  @P0 IMAD R13, R10.reuse, 0x10, R13 ;  /* 0x000000100a0d0824 */ /* 0x040fe400078e020d */
[----:B------:R-:W-:-:S03]  /*0fa0*/  VIADD R10, R10, 0x1 ;  /* 0x000000010a0a7836 */ /* 0x000fc60000000000 */
[----:B------:R4:W-:Y:S02]  /*0fb0*/  @P0 STS.128 [R13+0x31010], R4 ;  /* 0x031010040d000388 */ /* 0x0009e40000000c00 */
[----:B------:R-:W-:Y:S01]  /*0fc0*/  ISETP.NE.AND P0, PT, R10, 0x2, PT ;  /* 0x000000020a00780c */ /* 0x000fe20003f05270 */
[----:B------:R5:W-:Y:S06]  /*0fd0*/  MEMBAR.ALL.CTA ;  /* 0x0000000000007992 */ /* 0x000bec0000008000 */
[----:B-----5:R-:W5:Y:S01]  /*0fe0*/  FENCE.VIEW.ASYNC.S ;  /* 0x00000000000073c6 */ /* 0x020f620000000000 */
[----:B----4-:R-:W-:-:S02]  /*0ff0*/  SEL R21, RZ, 0x1, P0 ;  /* 0x00000001ff157807 */ /* 0x010fc40000000000 */
[----:B------:R-:W-:Y:S02]  /*1000*/  SEL R10, R10, RZ, P0 ;  /* 0x000000ff0a0a7207 */ /* 0x000fe40000000000 */
[----:B------:R-:W-:Y:S01]  /*1010*/  LOP3.LUT R0, R0, R21, RZ, 0x3c, !PT ;  /* 0x0000001500007212 */ /* 0x000fe200078e3cff */
[----:B-----5:R-:W-:Y:S06]  /*1020*/  BAR.SYNC.DEFER_BLOCKING 0x4, 0x20 ;  /* 0x0100800000007b1d */ /* 0x020fec0000010000 */
[----:B------:R4:W-:Y:S02]  /*1030*/  SYNCS.ARRIVE.TRANS64.ART0 RZ, [R14+URZ+0x60], R7 ;  /* 0x000060070eff79a7 */ /* 0x0009e400085000ff */
.L_x_18:
[----:B------:R-:W-:-:S04]  /*1040*/  IMAD.IADD R18, R17, 0x1, R18 ;  /* 0x0000000111127824 */ /* 0x000fc800078e0212 */
[C---:B---3--:R-:W-:Y:S01]  /*1050*/  IMAD.HI.U32 R5, R18.reuse, R9, RZ ;  /* 0x0000000912057227 */ /* 0x048fe200078e00ff */
[----:B------:R-:W-:-:S04]  /*1060*/  ISETP.GE.AND P0, PT, R18, 0x100, PT ;  /* 0x000001001200780c */ /* 0x000fc80003f06270 */
[----:B------:R-:W-:-:S04]  /*1070*/  IADD3 R4, PT, PT, R18, -R5, RZ ;  /* 0x8000000512047210 */ /* 0x000fc80007ffe0ff */
[----:B------:R-:W-:-:S05]  /*1080*/  SHF.R.U32.HI R4, RZ, UR8, R4 ;  /* 0x00000008ff047c19 */ /* 0x000fca0008011604 */
[----:B------:R-:W-:-:S05]  /*1090*/  IMAD.IADD R5, R5, 0x1, R4 ;  /* 0x0000000105057824 */ /* 0x000fca00078e0204 */
[----:B------:R-:W-:-:S04]  /*10a0*/  SHF.R.U32.HI R5, RZ, UR10, R5 ;  /* 0x0000000aff057c19 */ /* 0x000fc80008011605 */
[----:B------:R-:W-:-:S05]  /*10b0*/  IADD3 R5, PT, PT, -R5, RZ, RZ ;  /* 0x000000ff05057210 */ /* 0x000fca0007ffe1ff */
[----:B----4-:R-:W-:-:S04]  /*10c0*/  IMAD R14, R8, R5, R18 ;  /* 0x00000005080e7224 */ /* 0x010fc800078e0212 */
[----:B--2---:R-:W-:-:S04]  /*10d0*/  IMAD.HI.U32 R5, R14, R3, RZ ;  /* 0x000000030e057227 */ /* 0x004fc800078e00ff */
[----:B------:R-:W-:-:S05]  /*10e0*/  IMAD.IADD R4, R14, 0x1, -R5 ;  /* 0x000000010e047824 */ /* 0x000fca00078e0a05 */
[----:B------:R-:W-:-:S04]  /*10f0*/  SHF.R.U32.HI R4, RZ, UR7, R4 ;  /* 0x00000007ff047c19 */ /* 0x000fc80008011604 */
[----:B------:R-:W-:-:S04]  /*1100*/  IADD3 R5, PT, PT, R5, R4, RZ ;  /* 0x0000000405057210 */ /* 0x000fc80007ffe0ff */
[----:B------:R-:W-:-:S05]  /*1110*/  SHF.R.U32.HI R5, RZ, UR11, R5 ;  /* 0x0000000bff057c19 */ /* 0x000fca0008011605 */
[----:B------:R-:W-:-:S04]  /*1120*/  IMAD.HI.U32 R7, R5, R12, RZ ;  /* 0x0000000c05077227 */ /* 0x000fc800078e00ff */
[----:B------:R-:W-:-:S05]  /*1130*/  IMAD.IADD R4, R5, 0x1, -R7 ;  /* 0x0000000105047824 */ /* 0x000fca00078e0a07 */
[----:B------:R-:W-:-:S04]  /*1140*/  SHF.R.U32.HI R4, RZ, UR13, R4 ;  /* 0x0000000dff047c19 */ /* 0x000fc80008011604 */
[----:B------:R-:W-:-:S04]  /*1150*/  IADD3 R4, PT, PT, R7, R4, RZ ;  /* 0x0000000407047210 */ /* 0x000fc80007ffe0ff */
[----:B------:R-:W-:-:S05]  /*1160*/  SHF.R.U32.HI R4, RZ, UR12, R4 ;  /* 0x0000000cff047c19 */ /* 0x000fca0008011604 */
[----:B------:R-:W-:-:S04]  /*1170*/  IMAD.MOV R4, RZ, RZ, -R4 ;  /* 0x000000ffff047224 */ /* 0x000fc800078e0a04 */
[----:B-1----:R-:W-:Y:S01]  /*1180*/  IMAD R4, R11, R4, R5 ;  /* 0x000000040b047224 */ /* 0x002fe200078e0205 */
[----:B------:R-:W-:-:S03]  /*1190*/  IADD3 R5, PT, PT, -R5, RZ, RZ ;  /* 0x000000ff05057210 */ /* 0x000fc60007ffe1ff */
[----:B------:R-:W-:Y:S02]  /*11a0*/  IMAD.IADD R4, R4, 0x1, R4 ;  /* 0x0000000104047824 */ /* 0x000fe400078e0204 */
[----:B------:R-:W-:-:S03]  /*11b0*/  IMAD R5, R2, R5, R14 ;  /* 0x0000000502057224 */ /* 0x000fc600078e020e */
[----:B------:R-:W-:Y:S01]  /*11c0*/  LOP3.LUT R4, R4, UR23, RZ, 0xfc, !PT ;  /* 0x0000001704047c12 */ /* 0x000fe2000f8efcff */
[----:B------:R-:W-:Y:S06]  /*11d0*/  @!P0 BRA `(.L_x_22) ;  /* 0xfffffff800e08947 */ /* 0x000fec000383ffff */
.L_x_17:
[----:B------:R-:W3:Y:S01]  /*11e0*/  S2UR UR4, SR_CgaCtaId ;  /* 0x00000000000479c3 */ /* 0x000ee20000008800 */
[----:B------:R-:W-:Y:S01]  /*11f0*/  UMOV UR5, 0x400 ;  /* 0x0000040000057882 */ /* 0x000fe20000000000 */
[----:B------:R-:W-:Y:S01]  /*1200*/  IMAD.U32 R6, R0, -0x80000000, RZ ;  /* 0x8000000000067824 */ /* 0x000fe200078e00ff */
[C---:B------:R-:W-:Y:S01]  /*1210*/  ISETP.NE.AND P0, PT, R10.reuse, 0x1, PT ;  /* 0x000000010a00780c */ /* 0x040fe20003f05270 */
[----:B------:R-:W-:-:S05]  /*1220*/  VIADD R3, R10, 0x2 ;  /* 0x000000020a037836 */ /* 0x000fca0000000000 */
[----:B------:R-:W-:Y:S01]  /*1230*/  SEL R3, R3, 0x1, P0 ;  /* 0x0000000103037807 */ /* 0x000fe20000000000 */
[----:B---3--:R-:W-:-:S06]  /*1240*/  ULEA UR5, UR4, UR5, 0x18 ;  /* 0x0000000504057291 */ /* 0x008fcc000f8ec0ff */
[----:B--2---:R-:W-:-:S04]  /*1250*/  LEA R2, R10, UR5, 0x3 ;  /* 0x000000050a027c11 */ /* 0x004fc8000f8e18ff */
[----:B------:R-:W2:Y:S02]  /*1260*/  SYNCS.PHASECHK.TRANS64.TRYWAIT P1, [R2+URZ+0x70], R6 ;  /* 0x00007006020075a7 */ /* 0x000ea400080211ff */
[----:B--2---:R-:W-:Y:S05]  /*1270*/  @!P1 BRA `(.L_x_23) ;  /* 0x00000048008c9947 */ /* 0x004fea0003800000 */
.L_x_90:
[----:B------:R-:W-:Y:S02]  /*1280*/  ELECT P2, URZ, PT ;  /* 0x0000000000ff782f */ /* 0x000fe40003840000 */
[C---:B------:R-:W-:Y:S01]  /*1290*/  ISETP.NE.AND P0, PT, R3.reuse, 0x2, PT ;  /* 0x000000020300780c */ /* 0x040fe20003f05270 */
[----:B--2---:R-:W-:Y:S02]  /*12a0*/  IMAD.MOV.U32 R7, RZ, RZ, RZ ;  /* 0x000000ffff077224 */ /* 0x004fe400078e00ff */
[----:B------:R-:W-:Y:S01]  /*12b0*/  IMAD.MOV.U32 R11, RZ, RZ, 0x1 ;  /* 0x00000001ff0b7424 */ /* 0x000fe200078e00ff */
[----:B------:R-:W-:Y:S02]  /*12c0*/  ISETP.EQ.XOR P1, PT, R10, 0x1, !P0 ;  /* 0x000000010a00780c */ /* 0x000fe40004722a70 */
[----:B------:R-:W-:Y:S02]  /*12d0*/  SEL R3, R3, RZ, P0 ;  /* 0x000000ff03037207 */ /* 0x000fe40000000000 */
[----:B------:R-:W-:-:S02]  /*12e0*/  SEL R9, RZ, 0x1, !P1 ;  /* 0x00000001ff097807 */ /* 0x000fc40004800000 */
[----:B------:R-:W-:Y:S02]  /*12f0*/  LEA R3, R3, UR5, 0x3 ;  /* 0x0000000503037c11 */ /* 0x000fe4000f8e18ff */
[----:B------:R-:W-:Y:S01]  /*1300*/  @P2 LEA R10, R10, UR5, 0x4 ;  /* 0x000000050a0a2c11 */ /* 0x000fe2000f8e20ff */
[----:B------:R-:W-:Y:S01]  /*1310*/  @P2 IMAD.MOV.U32 R6, RZ, RZ, -0x1 ;  /* 0xffffffffff062424 */ /* 0x000fe200078e00ff */
[----:B------:R-:W-:-:S04]  /*1320*/  LOP3.LUT R9, R0, R9, RZ, 0x3c, !PT ;  /* 0x0000000900097212 */ /* 0x000fc800078e3cff */
[----:B------:R3:W-:Y:S01]  /*1330*/  @P2 STS.128 [R10+0x31010], R4 ;  /* 0x031010040a002388 */ /* 0x0007e20000000c00 */
[----:B------:R-:W-:Y:S01]  /*1340*/  IMAD.U32 R8, R9, -0x80000000, RZ ;  /* 0x8000000009087824 */ /* 0x000fe200078e00ff */
[----:B------:R2:W-:Y:S06]  /*1350*/  MEMBAR.ALL.CTA ;  /* 0x0000000000007992 */ /* 0x0005ec0000008000 */
[----:B--2---:R-:W2:Y:S02]  /*1360*/  FENCE.VIEW.ASYNC.S ;  /* 0x00000000000073c6 */ /* 0x004ea40000000000 */
[----:B--2---:R-:W-:Y:S06]  /*1370*/  BAR.SYNC.DEFER_BLOCKING 0x4, 0x20 ;  /* 0x0100800000007b1d */ /* 0x004fec0000010000 */
[----:B------:R3:W-:Y:S01]  /*1380*/  SYNCS.ARRIVE.TRANS64.ART0 RZ, [R2+URZ+0x60], R11 ;  /* 0x0000600b02ff79a7 */ /* 0x0007e200085000ff */
[----:B------:R-:W2:Y:S02]  /*1390*/  SYNCS.PHASECHK.TRANS64.TRYWAIT P0, [R3+URZ+0x70], R8 ;  /* 0x00007008030075a7 */ /* 0x000ea400080011ff */
[----:B--23--:R-:W-:Y:S05]  /*13a0*/  @!P0 BRA `(.L_x_24) ;  /* 0x0000004800588947 */ /* 0x00cfea0003800000 */
.L_x_16:
[----:B------:R-:W-:Y:S01]  /*13b0*/  ISETP.NE.AND P0, PT, R86, 0x5, PT ;  /* 0x000000055600780c */ /* 0x000fe20003f05270 */
[----:B------:R-:W-:-:S04]  /*13c0*/  ULEA.HI UR14, UR4, UR4, URZ, 0x1 ;  /* 0x00000004040e7291 */ /* 0x000fc8000f8f08ff */
[----:B------:R-:W-:-:S04]  /*13d0*/  ULOP3.LUT UR22, UR14, 0xfffffffe, URZ, 0xc0, !UPT ;  /* 0xfffffffe0e167892 */ /* 0x000fc8000f8ec0ff */
[----:B------:R-:W-:-:S04]  /*13e0*/  UIADD3 UR15, UPT, UPT, -UR22, UR4, URZ ;  /* 0x00000004160f7290 */ /* 0x000fc8000fffe1ff */
[----:B------:R-:W-:Y:S08]  /*13f0*/  @P0 BRA `(.L_x_25) ;  /* 0x0000000800380947 */ /* 0x000ff00003800000 */
[----:B------:R-:W-:Y:S02]  /*1400*/  UMOV UR34, 0x400 ;  /* 0x0000040000227882 */ /* 0x000fe40000000000 */
[----:B------:R-:W-:-:S09]  /*1410*/  ULEA UR34, UR4, UR34, 0x18 ;  /* 0x0000002204227291 */ /* 0x000fd2000f8ec0ff */
[----:B------:R-:W3:Y:S02]  /*1420*/  SYNCS.PHASECHK.TRANS64.TRYWAIT P0, [UR34+0x60], RZ ;  /* 0x000060ffff0075a7 */ /* 0x000ee40008001122 */
[----:B---3--:R-:W-:Y:S05]  /*1430*/  @!P0 BRA `(.L_x_26) ;  /* 0x00000048004c8947 */ /* 0x008fea0003800000 */
.L_x_93:
[----:B------:R-:W4:Y:S01]  /*1440*/  LDS.128 R4, [UR34+0x31010] ;  /* 0x03101022ff047984 */ /* 0x000f220008000c00 */
[----:B---3--:R-:W-:Y:S01]  /*1450*/  HFMA2 R0, -RZ, RZ, 0, 5.9604644775390625e-08 ;  /* 0x00000001ff007431 */ /* 0x008fe200000001ff */
[----:B------:R-:W-:Y:S01]  /*1460*/  UMOV UR37, 0x1 ;  /* 0x0000000100257882 */ /* 0x000fe20000000000 */
[----:B------:R-:W-:Y:S01]  /*1470*/  UMOV UR36, URZ ;  /* 0x000000ff00247c82 */ /* 0x000fe20008000000 */
[----:B------:R3:W-:Y:S06]  /*1480*/  MEMBAR.ALL.CTA ;  /* 0x0000000000007992 */ /* 0x0007ec0000008000 */
[----:B---3--:R-:W3:Y:S02]  /*1490*/  FENCE.VIEW.ASYNC.S ;  /* 0x00000000000073c6 */ /* 0x008ee40000000000 */
[----:B---3--:R3:W-:Y:S01]  /*14a0*/  SYNCS.ARRIVE.TRANS64.ART0 RZ, [UR34+0x70], R0 ;  /* 0x00007000ffff79a7 */ /* 0x0087e20008500022 */
[----:B----4-:R-:W-:-:S13]  /*14b0*/  ISETP.NE.AND P0, PT, R7, 0x1, PT ;  /* 0x000000010700780c */ /* 0x010fda0003f05270 */
[----:B---3--:R-:W-:Y:S05]  /*14c0*/  @P0 BRA `(.L_x_27) ;  /* 0x00000004009c0947 */ /* 0x008fea0003800000 */
[----:B------:R-:W-:Y:S01]  /*14d0*/  R2UR UR5, R4 ;  /* 0x00000000040572ca */ /* 0x000fe200000e0000 */
[----:B------:R-:W-:Y:S01]  /*14e0*/  IMAD.MOV.U32 R8, RZ, RZ, 0x1 ;  /* 0x00000001ff087424 */ /* 0x000fe200078e00ff */
[----:B------:R-:W-:Y:S01]  /*14f0*/  R2UR UR12, R5 ;  /* 0x00000000050c72ca */ /* 0x000fe200000e0000 */
[----:B------:R-:W-:Y:S01]  /*1500*/  IMAD.MOV.U32 R2, RZ, RZ, RZ ;  /* 0x000000ffff027224 */ /* 0x000fe200078e00ff */
[----:B------:R-:W-:Y:S01]  /*1510*/  R2UR UR28, R6 ;  /* 0x00000000061c72ca */ /* 0x000fe200000e0000 */
[----:B------:R-:W3:Y:S01]  /*1520*/  LDCU.64 UR46, c[0x0][0x348] ;  /* 0x00006900ff2e77ac */ /* 0x000ee20008000a00 */
[----:B------:R-:W-:Y:S01]  /*1530*/  UMOV UR37, 0x1 ;  /* 0x0000000100257882 */ /* 0x000fe20000000000 */
[----:B------:R-:W-:-:S12]  /*1540*/  UMOV UR36, URZ ;  /* 0x000000ff00247c82 */ /* 0x000fd80008000000 */
.L_x_33:
[----:B------:R-:W-:Y:S02]  /*1550*/  USHF.L.U32 UR4, UR37, 0x1f, URZ ;  /* 0x0000001f25047899 */ /* 0x000fe400080006ff */
[----:B-1----:R-:W-:Y:S02]  /*1560*/  ULEA UR6, UR36, UR34, 0x3 ;  /* 0x0000002224067291 */ /* 0x002fe4000f8e18ff */
[----:B---3--:R-:W-:Y:S02]  /*1570*/  UIADD3 UR42, UP2, UPT, UR46, 0xc0, URZ ;  /* 0x000000c02e2a7890 */ /* 0x008fe4000ff5e0ff */
[----:B------:R-:W-:Y:S01]  /*1580*/  MOV R0, UR4 ;  /* 0x0000000400007c02 */ /* 0x000fe20008000f00 */
[----:B------:R-:W-:Y:S02]  /*1590*/  ULEA.HI UR4, UR5, UR5, URZ, 0x1 ;  /* 0x0000000505047291 */ /* 0x000fe4000f8f08ff */
[----:B------:R-:W-:Y:S02]  /*15a0*/  UIADD3 UR44, UP3, UPT, UR46, 0x40, URZ ;  /* 0x000000402e2c7890 */ /* 0x000fe4000ff7e0ff */
[----:B------:R1:W3:Y:S01]  /*15b0*/  SYNCS.PHASECHK.TRANS64.TRYWAIT P1, [UR6+0x28], R0 ;  /* 0x00002800ff0075a7 */ /* 0x0002e20008021106 */
[----:B------:R-:W-:-:S02]  /*15c0*/  ULOP3.LUT UR6, UR4, 0xfffffffe, URZ, 0xc0, !UPT ;  /* 0xfffffffe04067892 */ /* 0x000fc4000f8ec0ff */
[----:B------:R-:W-:Y:S02]  /*15d0*/  USHF.R.S32.HI UR4, URZ, 0x1, UR4 ;  /* 0x00000001ff047899 */ /* 0x000fe40008011404 */
[----:B------:R-:W-:Y:S02]  /*15e0*/  UISETP.NE.AND UP4, UPT, UR5, UR6, UPT ;  /* 0x000000060500728c */ /* 0x000fe4000bf85270 */
[----:B------:R-:W-:Y:S02]  /*15f0*/  UIADD3 UR7, UPT, UPT, UR4, -0x1, URZ ;  /* 0xffffffff04077890 */ /* 0x000fe4000fffe0ff */
[----:B------:R-:W-:Y:S02]  /*1600*/  UISETP.LT.AND UP4, UPT, UR5, URZ, UP4 ;  /* 0x000000ff0500728c */ /* 0x000fe4000a781270 */
[----:B------:R-:W-:Y:S02]  /*1610*/  UIADD3 UR40, UP1, UPT, UR46, 0x140, URZ ;  /* 0x000001402e287890 */ /* 0x000fe4000ff3e0ff */
[----:B------:R-:W-:-:S02]  /*1620*/  UIADD3 UR38, UP0, UPT, UR46, 0x1c0, URZ ;  /* 0x000001c02e267890 */ /* 0x000fc4000ff1e0ff */
[----:B------:R-:W-:Y:S02]  /*1630*/  ULEA UR27, UR12, UR21, 0x8 ;  /* 0x000000150c1b7291 */ /* 0x000fe4000f8e40ff */
[----:B------:R-:W-:Y:S02]  /*1640*/  UIADD3.X UR43, UPT, UPT, URZ, UR47, URZ, UP2, !UPT ;  /* 0x0000002fff2b7290 */ /* 0x000fe400097fe4ff */
[----:B------:R-:W-:Y:S02]  /*1650*/  UIADD3 UR12, UPT, UPT, UR15, UR12, UR12 ;  /* 0x0000000c0f0c7290 */ /* 0x000fe4000fffe00c */
[----:B------:R-:W-:Y:S02]  /*1660*/  @!UP4 UIADD3 UR7, UPT, UPT, UR4, URZ, URZ ;  /* 0x000000ff0407c290 */ /* 0x000fe4000fffe0ff */
[----:B------:R-:W-:Y:S02]  /*1670*/  UIADD3.X UR45, UPT, UPT, URZ, UR47, URZ, UP3, !UPT ;  /* 0x0000002fff2d7290 */ /* 0x000fe40009ffe4ff */
[----:B------:R-:W-:-:S02]  /*1680*/  UIADD3 UR20, UPT, UPT, UR7, UR7, URZ ;  /* 0x0000000707147290 */ /* 0x000fc4000fffe0ff */
[----:B------:R-:W-:Y:S02]  /*1690*/  UIADD3.X UR41, UPT, UPT, URZ, UR47, URZ, UP1, !UPT ;  /* 0x0000002fff297290 */ /* 0x000fe40008ffe4ff */
[----:B------:R-:W-:Y:S02]  /*16a0*/  UIADD3.X UR39, UPT, UPT, URZ, UR47, URZ, UP0, !UPT ;  /* 0x0000002fff277290 */ /* 0x000fe400087fe4ff */
[----:B------:R-:W-:Y:S02]  /*16b0*/  ULEA UR7, UR7, UR21, 0x8 ;  /* 0x0000001507077291 */ /* 0x000fe4000f8e40ff */
[----:B------:R-:W-:Y:S02]  /*16c0*/  ULOP3.LUT UR20, UR20, UR23, URZ, 0xfc, !UPT ;  /* 0x0000001714147292 */ /* 0x000fe4000f8efcff */
[----:B------:R-:W-:Y:S01]  /*16d0*/  UISETP.NE.AND UP2, UPT, UR23, URZ, UPT ;  /* 0x000000ff1700728c */ /* 0x000fe2000bf45270 */
[----:B------:R-:W-:Y:S01]  /*16e0*/  UMOV UR35, URZ ;  /* 0x000000ff00237c82 */ /* 0x000fe20008000000 */
[----:B------:R-:W-:Y:S01]  /*16f0*/  UMOV UR18, URZ ;  /* 0x000000ff00127c82 */ /* 0x000fe20008000000 */
[----:B-1----:R-:W-:-:S08]  /*1700*/  UMOV UR10, URZ ;  /* 0x000000ff000a7c82 */ /* 0x002fd00008000000 */
.L_x_31:
[----:B----4-:R-:W-:Y:S02]  /*1710*/  USHF.L.U32 UR6, UR35, 0x7, URZ ;  /* 0x0000000723067899 */ /* 0x010fe400080006ff */
[----:B------:R-:W-:Y:S02]  /*1720*/  UIADD3 UR19, UPT, UPT, UR35, UR35, URZ ;  /* 0x0000002323137290 */ /* 0x000fe4000fffe0ff */
[----:B------:R-:W-:Y:S01]  /*1730*/  ULEA UR5, UR36, UR34, 0x3 ;  /* 0x0000002224057291 */ /* 0x000fe2000f8e18ff */
[----:B-1-3--:R-:W-:Y:S11]  /*1740*/  @P1 BRA `(.L_x_28) ;  /* 0x0000000000101947 */ /* 0x00aff60003800000 */
[----:B------:R-:W-:-:S06]  /*1750*/  USHF.L.U32 UR4, UR37, 0x1f, URZ ;  /* 0x0000001f25047899 */ /* 0x000fcc00080006ff */
[----:B------:R-:W-:-:S04]  /*1760*/  MOV R0, UR4 ;  /* 0x0000000400007c02 */ /* 0x000fc80008000f00 */
[----:B------:R-:W1:Y:S02]  /*1770*/  SYNCS.PHASECHK.TRANS64.TRYWAIT P0, [UR5+0x28], R0 ;  /* 0x00002800ff0075a7 */ /* 0x000e640008001105 */
[----:B-1----:R-:W-:Y:S05]  /*1780*/  @!P0 BRA `(.L_x_29) ;  /* 0x0000004400908947 */ /* 0x002fea0003800000 */
.L_x_28:
[----:B------:R-:W-:Y:S05]  /*1790*/  BRA.U UP2, `(.L_x_30) ;  /* 0x00000001020c7547 */ /* 0x000fea000b800000 */
[----:B------:R-:W-:-:S13]  /*17a0*/  ELECT P0, URZ, PT ;  /* 0x0000000000ff782f */ /* 0x000fda0003800000 */
[----:B-1----:R-:W-:-:S04]  /*17b0*/  @P0 MOV R0, 0x11800 ;  /* 0x0001180000000802 */ /* 0x002fc80000000f00 */
[----:B------:R3:W-:Y:S03]  /*17c0*/  @P0 SYNCS.ARRIVE.TRANS64 RZ, [UR5], R0 ;  /* 0x00000000ffff09a7 */ /* 0x0007e60008000005 */
.L_x_30:
[----:B------:R-:W-:Y:S01]  /*17d0*/  ULEA UR24, UR36, UR34, 0xe ;  /* 0x0000002224187291 */ /* 0x000fe2000f8e70ff */
[----:B------:R-:W-:Y:S01]  /*17e0*/  PLOP3.LUT P1, PT, PT, PT, PT, 0x80, 0x8 ;  /* 0x000000000008781c */ /* 0x000fe20003f2f070 */
[----:B------:R-:W-:Y:S02]  /*17f0*/  ULEA UR16, UR36, UR34, 0xa ;  /* 0x0000002224107291 */ /* 0x000fe4000f8e50ff */
[----:B------:R-:W-:Y:S02]  /*1800*/  ULEA UR8, UR36, UR15, 0x1 ;  /* 0x0000000f24087291 */ /* 0x000fe4000f8e08ff */
[----:B------:R-:W-:Y:S02]  /*1810*/  UIADD3 UR36, UPT, UPT, UR36, 0x1, URZ ;  /* 0x0000000124247890 */ /* 0x000fe4000fffe0ff */
[----:B------:R-:W-:Y:S02]  /*1820*/  UISETP.GT.U32.AND UP0, UPT, UR35, 0x1e, UPT ;  /* 0x0000001e2300788c */ /* 0x000fe4000bf04070 */
[----:B------:R-:W-:-:S02]  /*1830*/  UISETP.NE.AND UP1, UPT, UR36, 0x5, UPT ;  /* 0x000000052400788c */ /* 0x000fc4000bf25270 */
[----:B------:R-:W-:Y:S02]  /*1840*/  ULEA UR8, UR8, UR34, 0xa ;  /* 0x0000002208087291 */ /* 0x000fe4000f8e50ff */
[----:B------:R-:W-:Y:S01]  /*1850*/  USEL UR9, URZ, 0x1, UP1 ;  /* 0x00000001ff097887 */ /* 0x000fe20008800000 */
[----:B------:R-:W-:Y:S01]  /*1860*/  PLOP3.LUT P0, PT, PT, PT, UP0, 0x80, 0x8 ;  /* 0x000000000008781c */ /* 0x000fe20003f0f008 */
[----:B------:R-:W-:Y:S02]  /*1870*/  ULOP3.LUT UR5, UR5, 0xfefffff8, URZ, 0xc0, !UPT ;  /* 0xfefffff805057892 */ /* 0x000fe4000f8ec0ff */
[----:B------:R-:W-:Y:S02]  /*1880*/  ULOP3.LUT UR37, UR37, UR9, URZ, 0x3c, !UPT ;  /* 0x0000000925257292 */ /* 0x000fe4000f8e3cff */
[----:B------:R-:W-:Y:S02]  /*1890*/  UIADD3 UR4, UPT, UPT, UR24, 0x5400, URZ ;  /* 0x0000540018047890 */ /* 0x000fe4000fffe0ff */
[----:B------:R-:W-:-:S02]  /*18a0*/  USEL UR36, UR36, URZ, UP1 ;  /* 0x000000ff24247287 */ /* 0x000fc40008800000 */
[----:B------:R-:W-:Y:S02]  /*18b0*/  UIADD3 UR24, UPT, UPT, UR24, 0x19400, URZ ;  /* 0x0001940018187890 */ /* 0x000fe4000fffe0ff */
[----:B------:R-:W-:Y:S02]  /*18c0*/  UIADD3 UR16, UPT, UPT, UR16, 0x2d400, URZ ;  /* 0x0002d40010107890 */ /* 0x000fe4000fffe0ff */
[----:B------:R-:W-:Y:S01]  /*18d0*/  UIADD3 UR8, UPT, UPT, UR8, 0x2e800, URZ ;  /* 0x0002e80008087890 */ /* 0x000fe2000fffe0ff */
[----:B------:R4:W-:Y:S01]  /*18e0*/  UTMALDG.2D.2CTA [UR4], [UR44], desc[URZ] ;  /* 0x0000ff042c0075b4 */ /* 0x0009e20008209000 */
[----:B------:R-:W-:Y:S02]  /*18f0*/  @!UP0 USHF.L.U32 UR32, UR37, 0x1f, URZ ;  /* 0x0000001f25208899 */ /* 0x000fe400080006ff */
[----:B------:R-:W-:Y:S01]  /*1900*/  @!UP0 ULEA UR33, UR36, UR34, 0x3 ;  /* 0x0000002224218291 */ /* 0x000fe2000f8e18ff */
[----:B------:R-:W-:Y:S01]  /*1910*/  UMOV UR26, UR6 ;  /* 0x00000006001a7c82 */ /* 0x000fe20008000000 */
[----:B------:R-:W-:Y:S01]  /*1920*/  UMOV UR25, UR5 ;  /* 0x0000000500197c82 */ /* 0x000fe20008000000 */
[----:B------:R-:W-:Y:S01]  /*1930*/  UMOV UR17, UR5 ;  /* 0x0000000500117c82 */ /* 0x000fe20008000000 */
[----:B-1-3--:R-:W-:Y:S01]  /*1940*/  IMAD.U32 R0, RZ, RZ, UR32 ;  /* 0x00000020ff007e24 */ /* 0x00afe2000f8e00ff */
[----:B------:R-:W-:Y:S01]  /*1950*/  UMOV UR29, 0x30000 ;  /* 0x00030000001d7882 */ /* 0x000fe20000000000 */
[----:B------:R-:W-:Y:S01]  /*1960*/  UMOV UR11, UR19 ;  /* 0x00000013000b7c82 */ /* 0x000fe20008000000 */
[----:B------:R-:W-:Y:S01]  /*1970*/  UMOV UR13, UR28 ;  /* 0x0000001c000d7c82 */ /* 0x000fe20008000000 */
[----:B------:R-:W-:Y:S01]  /*1980*/  UMOV UR9, UR5 ;  /* 0x0000000500097c82 */ /* 0x000fe20008000000 */
[----:B------:R4:W-:Y:S01]  /*1990*/  UTMALDG.3D.2CTA [UR24], [UR42], desc[URZ] ;  /* 0x0000ff182a0075b4 */ /* 0x0009e20008211000 */
[----:B------:R-:W-:-:S04]  /*19a0*/  UIADD3 UR35, UPT, UPT, UR35, 0x1, URZ ;  /* 0x0000000123237890 */ /* 0x000fc8000fffe0ff */
[----:B------:R-:W-:Y:S01]  /*19b0*/  UISETP.NE.AND UP0, UPT, UR35, 0x20, UPT ;  /* 0x000000202300788c */ /* 0x000fe2000bf05270 */
[----:B------:R4:W-:Y:S01]  /*19c0*/  UTMALDG.3D.2CTA [UR16], [UR40], desc[URZ] ;  /* 0x0000ff10280075b4 */ /* 0x0009e20008211000 */
[----:B------:R4:W-:Y:S01]  /*19d0*/  UTMALDG.4D.MULTICAST.2CTA [UR8], [UR38], UR29, desc[URZ] ;  /* 0x0000ff08260073b4 */ /* 0x0009e2000821981d */
[----:B------:R4:W1:Y:S06]  /*19e0*/  @!P0 SYNCS.PHASECHK.TRANS64.TRYWAIT P1, [UR33+0x28], R0 ;  /* 0x00002800ff0085a7 */ /* 0x00086c0008021121 */
[----:B------:R-:W-:Y:S05]  /*19f0*/  BRA.U UP0, `(.L_x_31) ;  /* 0xfffffffd00447547 */ /* 0x000fea000b83ffff */
[----:B--2---:R-:W-:Y:S02]  /*1a00*/  LEA R3, R8, UR34, 0x3 ;  /* 0x0000002208037c11 */ /* 0x004fe4000f8e18ff */
[----:B------:R-:W-:-:S04]  /*1a10*/  SHF.L.U32 R4, R2, 0x1f, RZ ;  /* 0x0000001f02047819 */ /* 0x000fc800000006ff */
[----:B------:R-:W2:Y:S02]  /*1a20*/  SYNCS.PHASECHK.TRANS64.TRYWAIT P0, [R3+URZ+0x60], R4 ;  /* 0x00006004030075a7 */ /* 0x000ea400080011ff */
[----:B--2---:R-:W-:Y:S05]  /*1a30*/  @!P0 BRA `(.L_x_32) ;  /* 0x0000004400048947 */ /* 0x004fea0003800000 */
.L_x_96:
[C---:B------:R-:W-:Y:S01]  /*1a40*/  LEA R4, R8.reuse, UR34, 0x4 ;  /* 0x0000002208047c11 */ /* 0x040fe2000f8e20ff */
[----:B------:R-:W-:Y:S02]  /*1a50*/  VIADD R8, R8, 0x1 ;  /* 0x0000000108087836 */ /* 0x000fe40000000000 */
[----:B----4-:R-:W-:-:S03]  /*1a60*/  IMAD.MOV.U32 R0, RZ, RZ, 0x1 ;  /* 0x00000001ff007424 */ /* 0x010fc600078e00ff */
[----:B--2---:R-:W2:Y:S01]  /*1a70*/  LDS.128 R4, [R4+0x31010] ;  /* 0x0310100004047984 */ /* 0x004ea20000000c00 */
[C---:B-1----:R-:W-:Y:S01]  /*1a80*/  ISETP.NE.AND P1, PT, R8.reuse, 0x2, PT ;  /* 0x000000020800780c */ /* 0x042fe20003f25270 */
[----:B------:R1:W-:Y:S06]  /*1a90*/  MEMBAR.ALL.CTA ;  /* 0x0000000000007992 */ /* 0x0003ec0000008000 */
[----:B-1----:R-:W1:Y:S01]  /*1aa0*/  FENCE.VIEW.ASYNC.S ;  /* 0x00000000000073c6 */ /* 0x002e620000000000 */
[----:B------:R-:W-:Y:S01]  /*1ab0*/  SEL R8, R8, RZ, P1 ;  /* 0x000000ff08087207 */ /* 0x000fe20000800000 */
[----:B-1----:R1:W-:Y:S01]  /*1ac0*/  SYNCS.ARRIVE.TRANS64.ART0 RZ, [R3+URZ+0x70], R0 ;  /* 0x0000700003ff79a7 */ /* 0x0023e200085000ff */
[----:B--2---:R-:W-:-:S02]  /*1ad0*/  ISETP.NE.AND P0, PT, R7, 0x1, PT ;  /* 0x000000010700780c */ /* 0x004fc40003f05270 */
[----:B------:R-:W-:Y:S02]  /*1ae0*/  R2UR UR5, R4 ;  /* 0x00000000040572ca */ /* 0x000fe400000e0000 */
[----:B------:R-:W-:Y:S02]  /*1af0*/  R2UR UR12, R5 ;  /* 0x00000000050c72ca */ /* 0x000fe400000e0000 */
[----:B------:R-:W-:Y:S02]  /*1b00*/  R2UR UR28, R6 ;  /* 0x00000000061c72ca */ /* 0x000fe400000e0000 */
[----:B-1----:R-:W-:-:S04]  /*1b10*/  SEL R3, RZ, 0x1, P1 ;  /* 0x00000001ff037807 */ /* 0x002fc80000800000 */
[----:B------:R-:W-:Y:S01]  /*1b20*/  LOP3.LUT R2, R2, R3, RZ, 0x3c, !PT ;  /* 0x0000000302027212 */ /* 0x000fe200078e3cff */
[----:B------:R-:W-:Y:S08]  /*1b30*/  @!P0 BRA `(.L_x_33) ;  /* 0xfffffff800848947 */ /* 0x000ff0000383ffff */
.L_x_27:
[----:B------:R-:W-:Y:S02]  /*1b40*/  UIADD3 UR5, UPT, UPT, UR36, 0x2, URZ ;  /* 0x0000000224057890 */ /* 0x000fe4000fffe0ff */
[----:B------:R-:W-:-:S04]  /*1b50*/  UISETP.NE.AND UP0, UPT, UR36, 0x4, UPT ;  /* 0x000000042400788c */ /* 0x000fc8000bf05270 */
[----:B------:R-:W-:-:S04]  /*1b60*/  USEL UR5, UR5, 0x1, UP0 ;  /* 0x0000000105057887 */ /* 0x000fc80008000000 */
[----:B------:R-:W-:Y:S02]  /*1b70*/  UIADD3 UR4, UPT, UPT, UR5, 0x1, URZ ;  /* 0x0000000105047890 */ /* 0x000fe4000fffe0ff */
[----:B------:R-:W-:-:S04]  /*1b80*/  UISETP.NE.AND UP1, UPT, UR5, 0x5, UPT ;  /* 0x000000050500788c */ /* 0x000fc8000bf25270 */
[----:B------:R-:W-:Y:S02]  /*1b90*/  USEL UR4, UR4, 0x1, UP1 ;  /* 0x0000000104047887 */ /* 0x000fe40008800000 */
[----:B------:R-:W-:Y:S02]  /*1ba0*/  UISETP.EQ.XOR UP1, UPT, UR36, 0x4, !UP1 ;  /* 0x000000042400788c */ /* 0x000fe4000cf22a70 */
[----:B------:R-:W-:Y:S02]  /*1bb0*/  UIADD3 UR5, UPT, UPT, UR4, 0x1, URZ ;  /* 0x0000000104057890 */ /* 0x000fe4000fffe0ff */
[----:B------:R-:W-:Y:S02]  /*1bc0*/  UISETP.NE.AND UP0, UPT, UR4, 0x5, UPT ;  /* 0x000000050400788c */ /* 0x000fe4000bf05270 */
[----:B------:R-:W-:Y:S02]  /*1bd0*/  UISETP.EQ.XOR UP1, UPT, UR4, 0x5, UP1 ;  /* 0x000000050400788c */ /* 0x000fe40008f22a70 */
[----:B------:R-:W-:-:S04]  /*1be0*/  USEL UR5, UR5, 0x1, UP0 ;  /* 0x0000000105057887 */ /* 0x000fc80008000000 */
[----:B------:R-:W-:Y:S02]  /*1bf0*/  UISETP.EQ.XOR UP1, UPT, UR5, 0x5, UP1 ;  /* 0x000000050500788c */ /* 0x000fe40008f22a70 */
[----:B------:R-:W-:Y:S02]  /*1c00*/  UISETP.NE.AND UP0, UPT, UR5, 0x5, UPT ;  /* 0x000000050500788c */ /* 0x000fe4000bf05270 */
[----:B------:R-:W-:Y:S02]  /*1c10*/  USEL UR4, URZ, 0x1, !UP1 ;  /* 0x00000001ff047887 */ /* 0x000fe4000c800000 */
[----:B------:R-:W-:Y:S02]  /*1c20*/  USEL UR5, UR5, URZ, UP0 ;  /* 0x000000ff05057287 */ /* 0x000fe40008000000 */
[----:B------:R-:W-:Y:S02]  /*1c30*/  ULOP3.LUT UR4, UR37, UR4, URZ, 0x3c, !UPT ;  /* 0x0000000425047292 */ /* 0x000fe4000f8e3cff */
[----:B------:R-:W-:-:S02]  /*1c40*/  ULEA UR5, UR5, UR34, 0x3 ;  /* 0x0000002205057291 */ /* 0x000fc4000f8e18ff */
[----:B------:R-:W-:Y:S02]  /*1c50*/  USHF.L.U32 UR4, UR4, 0x1f, URZ ;  /* 0x0000001f04047899 */ /* 0x000fe400080006ff */
[----:B------:R-:W-:-:S04]  /*1c60*/  UISETP.NE.AND UP0, UPT, UR23, URZ, UPT ;  /* 0x000000ff1700728c */ /* 0x000fc8000bf05270 */
[----:B------:R-:W-:-:S04]  /*1c70*/  MOV R0, UR4 ;  /* 0x0000000400007c02 */ /* 0x000fc80008000f00 */
[----:B------:R-:W3:Y:S02]  /*1c80*/  SYNCS.PHASECHK.TRANS64.TRYWAIT P0, [UR5+0x28], R0 ;  /* 0x00002800ff0075a7 */ /* 0x000ee40008001105 */
[----:B---3--:R-:W-:Y:S05]  /*1c90*/  @!P0 BRA `(.L_x_34) ;  /* 0x0000004000848947 */ /* 0x008fea0003800000 */
.L_x_98:
[----:B------:R-:W-:Y:S05]  /*1ca0*/  BRA.U UP0, `(.L_x_25) ;  /* 0x00000001000c7547 */ /* 0x000fea000b800000 */
[----:B------:R-:W-:-:S13]  /*1cb0*/  ELECT P0, URZ, PT ;  /* 0x0000000000ff782f */ /* 0x000fda0003800000 */
[----:B--2---:R-:W-:-:S04]  /*1cc0*/  @P0 MOV R0, 0x11800 ;  /* 0x0001180000000802 */ /* 0x004fc80000000f00 */
[----:B------:R3:W-:Y:S03]  /*1cd0*/  @P0 SYNCS.ARRIVE.TRANS64 RZ, [UR5], R0 ;  /* 0x00000000ffff09a7 */ /* 0x0007e60008000005 */
.L_x_25:
[----:B------:R-:W-:-:S13]  /*1ce0*/  ISETP.NE.AND P0, PT, R86, 0x4, PT ;  /* 0x000000045600780c */ /* 0x000fda0003f05270 */
[----:B------:R-:W-:Y:S05]  /*1cf0*/  @P0 BRA `(.L_x_35) ;  /* 0x0000000c004c0947 */ /* 0x000fea0003800000 */
[----:B------:R-:W4:Y:S01]  /*1d00*/  S2UR UR12, SR_CgaCtaId ;  /* 0x00000000000c79c3 */ /* 0x000f220000008800 */
[----:B------:R-:W-:Y:S01]  /*1d10*/  NOP ;  /* 0x0000000000007918 */ /* 0x000fe20000000000 */
[----:B------:R-:W-:Y:S02]  /*1d20*/  UMOV UR4, 0x400 ;  /* 0x0000040000047882 */ /* 0x000fe40000000000 */
[----:B----4-:R-:W-:-:S04]  /*1d30*/  ULEA UR12, UR12, UR4, 0x18 ;  /* 0x000000040c0c7291 */ /* 0x010fc8000f8ec0ff */
[----:B------:R-:W-:Y:S06]  /*1d40*/  BAR.SYNC.DEFER_BLOCKING 0x3, 0xa0 ;  /* 0x00c2800000007b1d */ /* 0x000fec0000010000 */
[----:B--23--:R-:W2:Y:S01]  /*1d50*/  LDS R0, [UR12+0x88] ;  /* 0x0000880cff007984 */ /* 0x00cea20008000800 */
[----:B------:R-:W3:Y:S02]  /*1d60*/  SYNCS.PHASECHK.TRANS64.TRYWAIT P0, [UR12+0x60], RZ ;  /* 0x000060ffff0075a7 */ /* 0x000ee4000800110c */
[----:B--23--:R-:W-:Y:S05]  /*1d70*/  @!P0 BRA `(.L_x_36) ;  /* 0x00000040006c8947 */ /* 0x00cfea0003800000 */
.L_x_100:
[----:B------:R-:W3:Y:S01]  /*1d80*/  LDS R3, [UR12+0x3101c] ;  /* 0x03101c0cff037984 */ /* 0x000ee20008000800 */
[----:B--2---:R-:W-:Y:S01]  /*1d90*/  IMAD.MOV.U32 R2, RZ, RZ, 0x1 ;  /* 0x00000001ff027424 */ /* 0x004fe200078e00ff */
[----:B------:R-:W-:Y:S01]  /*1da0*/  R2UR UR36, R0 ;  /* 0x00000000002472ca */ /* 0x000fe200000e0000 */
[----:B------:R-:W-:Y:S01]  /*1db0*/  UMOV UR34, 0x1 ;  /* 0x0000000100227882 */ /* 0x000fe20000000000 */
[----:B------:R2:W-:Y:S06]  /*1dc0*/  MEMBAR.ALL.CTA ;  /* 0x0000000000007992 */ /* 0x0005ec0000008000 */
[----:B--2---:R-:W2:Y:S01]  /*1dd0*/  FENCE.VIEW.ASYNC.S ;  /* 0x00000000000073c6 */ /* 0x004ea20000000000 */
[----:B------:R-:W-:Y:S01]  /*1de0*/  UMOV UR35, 0x1 ;  /* 0x0000000100237882 */ /* 0x000fe20000000000 */
[----:B--2---:R2:W-:Y:S01]  /*1df0*/  SYNCS.ARRIVE.TRANS64.ART0 RZ, [UR12+0x70], R2 ;  /* 0x00007002ffff79a7 */ /* 0x0045e2000850000c */
[----:B---3--:R-:W-:-:S13]  /*1e00*/  ISETP.NE.AND P0, PT, R3, 0x1, PT ;  /* 0x000000010300780c */ /* 0x008fda0003f05270 */
[----:B--2---:R-:W-:Y:S05]  /*1e10*/  @P0 BRA `(.L_x_37) ;  /* 0x0000000800c80947 */ /* 0x004fea0003800000 */
[----:B------:R-:W-:Y:S01]  /*1e20*/  UIADD3 UR4, UPT, UPT, UR36, -0x7ffffe2c, URZ ;  /* 0x800001d424047890 */ /* 0x000fe2000fffe0ff */
[----:B------:R-:W-:Y:S01]  /*1e30*/  HFMA2 R5, -RZ, RZ, 0, 5.9604644775390625e-08 ;  /* 0x00000001ff057431 */ /* 0x000fe200000001ff */
[----:B------:R-:W-:Y:S01]  /*1e40*/  UIADD3 UR10, UPT, UPT, UR36, 0x1d0, URZ ;  /* 0x000001d0240a7890 */ /* 0x000fe2000fffe0ff */
[----:B------:R-:W-:Y:S01]  /*1e50*/  MOV R4, RZ ;  /* 0x000000ff00047202 */ /* 0x000fe20000000f00 */
[----:B-1----:R-:W-:Y:S02]  /*1e60*/  UIADD3 UR8, UPT, UPT, UR36, 0x1d4, URZ ;  /* 0x000001d424087890 */ /* 0x002fe4000fffe0ff */
[----:B------:R-:W-:Y:S02]  /*1e70*/  UIADD3 UR6, UPT, UPT, UR36, -0x7ffffe30, URZ ;  /* 0x800001d024067890 */ /* 0x000fe4000fffe0ff */
[----:B------:R-:W-:Y:S02]  /*1e80*/  UIADD3 UR5, UPT, UPT, UR36, -0x7ffffe18, URZ ;  /* 0x800001e824057890 */ /* 0x000fe4000fffe0ff */
[----:B------:R-:W-:Y:S01]  /*1e90*/  USHF.R.U32.HI UR16, URZ, 0x1, UR4 ;  /* 0x00000001ff107899 */ /* 0x000fe20008011604 */
[----:B------:R-:W-:Y:S01]  /*1ea0*/  UMOV UR38, 0x10c02000 ;  /* 0x10c0200000267882 */ /* 0x000fe20000000000 */
[----:B------:R-:W-:-:S02]  /*1eb0*/  UIADD3 UR11, UPT, UPT, UR36, 0x1e0, URZ ;  /* 0x000001e0240b7890 */ /* 0x000fc4000fffe0ff */
[----:B------:R-:W-:Y:S02]  /*1ec0*/  UIADD3 UR9, UPT, UPT, UR36, 0x1e8, URZ ;  /* 0x000001e824097890 */ /* 0x000fe4000fffe0ff */
[----:B------:R-:W-:Y:S02]  /*1ed0*/  UIADD3 UR7, UPT, UPT, UR36, -0x7ffffe20, URZ ;  /* 0x800001e024077890 */ /* 0x000fe4000fffe0ff */
[----:B------:R-:W-:Y:S02]  /*1ee0*/  USHF.R.U32.HI UR33, URZ, 0x1, UR10 ;  /* 0x00000001ff217899 */ /* 0x000fe4000801160a */
[----:B------:R-:W-:Y:S02]  /*1ef0*/  USHF.R.U32.HI UR29, URZ, 0x1, UR6 ;  /* 0x00000001ff1d7899 */ /* 0x000fe40008011606 */
[----:B------:R-:W-:Y:S02]  /*1f00*/  USHF.R.U32.HI UR25, URZ, 0x1, UR8 ;  /* 0x00000001ff197899 */ /* 0x000fe40008011608 */
[----:B------:R-:W-:-:S02]  /*1f10*/  UIADD3 UR18, UPT, UPT, UR12, 0x2e800, URZ ;  /* 0x0002e8000c127890 */ /* 0x000fc4000fffe0ff */
[----:B------:R-:W-:Y:S02]  /*1f20*/  UIADD3 UR19, UPT, UPT, UR12, 0x2d400, URZ ;  /* 0x0002d4000c137890 */ /* 0x000fe4000fffe0ff */
[----:B------:R-:W-:Y:S02]  /*1f30*/  UIADD3 UR20, UPT, UPT, UR12, 0x5400, URZ ;  /* 0x000054000c147890 */ /* 0x000fe4000fffe0ff */
[----:B------:R-:W-:Y:S02]  /*1f40*/  UIADD3 UR24, UPT, UPT, UR12, 0x19400, URZ ;  /* 0x000194000c187890 */ /* 0x000fe4000fffe0ff */
[----:B------:R-:W-:Y:S02]  /*1f50*/  ULOP3.LUT UR37, UR15, 0x1, URZ, 0x3c, !UPT ;  /* 0x000000010f257892 */ /* 0x000fe4000f8e3cff */
[----:B------:R-:W-:Y:S02]  /*1f60*/  USEL UR35, URZ, 0x4000, UP6 ;  /* 0x00004000ff237887 */ /* 0x000fe4000b000000 */
[----:B------:R-:W-:-:S02]  /*1f70*/  USHF.R.U32.HI UR13, URZ, 0x1a, UR5 ;  /* 0x0000001aff0d7899 */ /* 0x000fc40008011605 */
[----:B------:R-:W-:Y:S02]  /*1f80*/  USEL UR38, UR38, 0x10c00000, !UP5 ;  /* 0x10c0000026267887 */ /* 0x000fe4000e800000 */
[----:B------:R-:W-:Y:S02]  /*1f90*/  ULOP3.LUT UR16, UR16, 0x60000000, URZ, 0xc0, !UPT ;  /* 0x6000000010107892 */ /* 0x000fe4000f8ec0ff */
[----:B------:R-:W-:Y:S02]  /*1fa0*/  USHF.R.U32.HI UR32, URZ, 0x1a, UR11 ;  /* 0x0000001aff207899 */ /* 0x000fe4000801160b */
[----:B------:R-:W-:Y:S02]  /*1fb0*/  USHF.R.U32.HI UR28, URZ, 0x1a, UR7 ;  /* 0x0000001aff1c7899 */ /* 0x000fe40008011607 */
[----:B------:R-:W-:Y:S02]  /*1fc0*/  USHF.R.U32.HI UR17, URZ, 0x1a, UR9 ;  /* 0x0000001aff117899 */ /* 0x000fe40008011609 */
[----:B------:R-:W-:-:S02]  /*1fd0*/  ULOP3.LUT UR33, UR33, 0x60000000, URZ, 0xc0, !UPT ;  /* 0x6000000021217892 */ /* 0x000fc4000f8ec0ff */
[----:B------:R-:W-:Y:S02]  /*1fe0*/  ULOP3.LUT UR29, UR29, 0x60000000, URZ, 0xc0, !UPT ;  /* 0x600000001d1d7892 */ /* 0x000fe4000f8ec0ff */
[----:B------:R-:W-:Y:S02]  /*1ff0*/  ULOP3.LUT UR25, UR25, 0x60000000, URZ, 0xc0, !UPT ;  /* 0x6000000019197892 */ /* 0x000fe4000f8ec0ff */
[----:B------:R-:W-:Y:S02]  /*2000*/  USHF.L.U32 UR27, UR34, UR15, URZ ;  /* 0x0000000f221b7299 */ /* 0x000fe400080006ff */
[----:B------:R-:W-:Y:S02]  /*2010*/  USHF.R.U32.HI UR18, URZ, 0x4, UR18 ;  /* 0x00000004ff127899 */ /* 0x000fe40008011612 */
[----:B------:R-:W-:Y:S02]  /*2020*/  USHF.R.U32.HI UR19, URZ, 0x4, UR19 ;  /* 0x00000004ff137899 */ /* 0x000fe40008011613 */
[----:B------:R-:W-:-:S02]  /*2030*/  USHF.R.U32.HI UR20, URZ, 0x4, UR20 ;  /* 0x00000004ff147899 */ /* 0x000fc40008011614 */
[----:B------:R-:W-:Y:S02]  /*2040*/  USHF.R.U32.HI UR24, URZ, 0x4, UR24 ;  /* 0x00000004ff187899 */ /* 0x000fe40008011618 */
[----:B------:R-:W-:Y:S02]  /*2050*/  USHF.L.U32 UR34, UR34, UR37, URZ ;  /* 0x0000002522227299 */ /* 0x000fe400080006ff */
[----:B------:R-:W-:Y:S02]  /*2060*/  UIADD3 UR38, UPT, UPT, UR35, UR38, URZ ;  /* 0x0000002623267290 */ /* 0x000fe4000fffe0ff */
[----:B------:R-:W-:Y:S02]  /*2070*/  ULOP3.LUT UR13, UR16, 0x30, UR13, 0xf8, !UPT ;  /* 0x00000030100d7892 */ /* 0x000fe4000f8ef80d */
[----:B------:R-:W-:Y:S02]  /*2080*/  ULOP3.LUT UR32, UR33, 0x30, UR32, 0xf8, !UPT ;  /* 0x0000003021207892 */ /* 0x000fe4000f8ef820 */
[----:B------:R-:W-:-:S02]  /*2090*/  ULOP3.LUT UR28, UR29, 0x30, UR28, 0xf8, !UPT ;  /* 0x000000301d1c7892 */ /* 0x000fc4000f8ef81c */
[----:B------:R-:W-:Y:S02]  /*20a0*/  ULOP3.LUT UR17, UR25, 0x30, UR17, 0xf8, !UPT ;  /* 0x0000003019117892 */ /* 0x000fe4000f8ef811 */
[----:B------:R-:W-:Y:S02]  /*20b0*/  ULOP3.LUT UR18, UR18, 0x3fc0, URZ, 0xc0, !UPT ;  /* 0x00003fc012127892 */ /* 0x000fe4000f8ec0ff */
[----:B------:R-:W-:Y:S02]  /*20c0*/  ULOP3.LUT UR19, UR19, 0x3fc0, URZ, 0xc0, !UPT ;  /* 0x00003fc013137892 */ /* 0x000fe4000f8ec0ff */
[----:B------:R-:W-:Y:S02]  /*20d0*/  ULOP3.LUT UR20, UR20, 0x3fc0, URZ, 0xc0, !UPT ;  /* 0x00003fc014147892 */ /* 0x000fe4000f8ec0ff */
[----:B------:R-:W-:Y:S02]  /*20e0*/  ULOP3.LUT UR24, UR24, 0x3fc0, URZ, 0xc0, !UPT ;  /* 0x00003fc018187892 */ /* 0x000fe4000f8ec0ff */
[----:B------:R-:W-:-:S02]  /*20f0*/  ULOP3.LUT UR27, UR34, 0xffff, UR27, 0xc8, !UPT ;  /* 0x0000ffff221b7892 */ /* 0x000fc4000f8ec81b */
[----:B------:R-:W-:Y:S02]  /*2100*/  ULOP3.LUT UR51, UR32, UR38, URZ, 0xfc, !UPT ;  /* 0x0000002620337292 */ /* 0x000fe4000f8efcff */
[----:B------:R-:W-:Y:S02]  /*2110*/  ULOP3.LUT UR45, UR28, UR38, URZ, 0xfc, !UPT ;  /* 0x000000261c2d7292 */ /* 0x000fe4000f8efcff */
[----:B------:R-:W-:Y:S02]  /*2120*/  ULOP3.LUT UR41, UR17, UR38, URZ, 0xfc, !UPT ;  /* 0x0000002611297292 */ /* 0x000fe4000f8efcff */
[----:B------:R-:W-:Y:S02]  /*2130*/  ULOP3.LUT UR39, UR13, UR38, URZ, 0xfc, !UPT ;  /* 0x000000260d277292 */ /* 0x000fe4000f8efcff */
[----:B------:R-:W-:Y:S02]  /*2140*/  UISETP.NE.AND UP0, UPT, UR23, URZ, UPT ;  /* 0x000000ff1700728c */ /* 0x000fe4000bf05270 */
[----:B------:R-:W-:-:S02]  /*2150*/  UIADD3 UR26, UPT, UPT, UR12, 0x50, URZ ;  /* 0x000000500c1a7890 */ /* 0x000fc4000fffe0ff */
[----:B------:R-:W-:Y:S02]  /*2160*/  ULOP3.LUT UR18, UR18, 0x10000, URZ, 0xfc, !UPT ;  /* 0x0001000012127892 */ /* 0x000fe4000f8efcff */
[----:B------:R-:W-:Y:S02]  /*2170*/  ULOP3.LUT UR19, UR19, 0x10000, URZ, 0xfc, !UPT ;  /* 0x0001000013137892 */ /* 0x000fe4000f8efcff */
[----:B------:R-:W-:Y:S02]  /*2180*/  ULOP3.LUT UR20, UR20, 0x10000, URZ, 0xfc, !UPT ;  /* 0x0001000014147892 */ /* 0x000fe4000f8efcff */
[----:B------:R-:W-:Y:S02]  /*2190*/  ULOP3.LUT UR24, UR24, 0x10000, URZ, 0xfc, !UPT ;  /* 0x0001000018187892 */ /* 0x000fe4000f8efcff */
[----:B------:R-:W-:Y:S01]  /*21a0*/  UISETP.NE.AND UP1, UPT, UR23, URZ, UPT ;  /* 0x000000ff1700728c */ /* 0x000fe2000bf25270 */
[----:B------:R-:W-:Y:S01]  /*21b0*/  UMOV UR13, 0x1 ;  /* 0x00000001000d7882 */ /* 0x000fe20000000000 */
[----:B------:R-:W-:Y:S01]  /*21c0*/  UMOV UR34, URZ ;  /* 0x000000ff00227c82 */ /* 0x000fe20008000000 */
[----:B------:R-:W-:Y:S01]  /*21d0*/  UMOV UR33, URZ ;  /* 0x000000ff00217c82 */ /* 0x000fe20008000000 */
[----:B------:R-:W-:Y:S01]  /*21e0*/  UMOV UR50, URZ ;  /* 0x000000ff00327c82 */ /* 0x000fe20008000000 */
[----:B------:R-:W-:Y:S01]  /*21f0*/  UMOV UR44, URZ ;  /* 0x000000ff002c7c82 */ /* 0x000fe20008000000 */
[----:B------:R-:W-:Y:S01]  /*2200*/  UMOV UR40, URZ ;  /* 0x000000ff00287c82 */ /* 0x000fe20008000000 */
[----:B------:R-:W-:-:S05]  /*2210*/  UMOV UR38, URZ ;  /* 0x000000ff00267c82 */ /* 0x000fca0008000000 */
.L_x_46:
[----:B------:R-:W-:Y:S01]  /*2220*/  PLOP3.LUT P0, PT, PT, PT, UP0, 0x80, 0x8 ;  /* 0x000000000008781c */ /* 0x000fe20003f0f008 */
[----:B--2---:R-:W-:Y:S01]  /*2230*/  @!UP0 USHF.L.U32 UR17, UR34, 0x1f, URZ ;  /* 0x0000001f22118899 */ /* 0x004fe200080006ff */
[----:B----4-:R-:W-:Y:S01]  /*2240*/  PLOP3.LUT P3, PT, PT, PT, PT, 0x80, 0x8 ;  /* 0x000000000008781c */ /* 0x010fe20003f6f070 */
[----:B------:R-:W-:Y:S01]  /*2250*/  @!UP0 ULEA UR25, UR33, UR12, 0x3 ;  /* 0x0000000c21198291 */ /* 0x000fe2000f8e18ff */
[----:B------:R-:W-:Y:S01]  /*2260*/  PLOP3.LUT P2, PT, PT, PT, PT, 0x8, 0x80 ;  /* 0x000000000080781c */ /* 0x000fe20003f4e170 */
[----:B------:R-:W-:Y:S02]  /*2270*/  @!UP0 USHF.L.U32 UR16, UR13, 0x1f, URZ ;  /* 0x0000001f0d108899 */ /* 0x000fe400080006ff */
[----:B------:R-:W-:Y:S01]  /*2280*/  IMAD.U32 R2, RZ, RZ, UR17 ;  /* 0x00000011ff027e24 */ /* 0x000fe2000f8e00ff */
[----:B------:R-:W-:Y:S02]  /*2290*/  ULOP3.LUT UR35, UR13, 0x1, URZ, 0x3c, !UPT ;  /* 0x000000010d237892 */ /* 0x000fe4000f8e3cff */
[----:B------:R-:W-:Y:S01]  /*22a0*/  UPLOP3.LUT UP4, UPT, UPT, UPT, UPT, 0x40, 0x4 ;  /* 0x000000000004789c */ /* 0x000fe20003f8e870 */
[----:B------:R-:W-:Y:S01]  /*22b0*/  IMAD.U32 R0, RZ, RZ, UR16 ;  /* 0x00000010ff007e24 */ /* 0x000fe2000f8e00ff */
[----:B------:R-:W-:-:S02]  /*22c0*/  UIMAD UR17, UR35, 0xd0, UR36 ;  /* 0x000000d0231178a4 */ /* 0x000fc4000f8e0224 */
[----:B------:R1:W2:Y:S01]  /*22d0*/  @!P0 SYNCS.PHASECHK.TRANS64.TRYWAIT P3, [UR25], R2 ;  /* 0x00000002ff0085a7 */ /* 0x0002a20008061119 */
[----:B------:R-:W3:Y:S02]  /*22e0*/  @!P0 SYNCS.PHASECHK.TRANS64.TRYWAIT P1, [UR12+0x58], R0 ;  /* 0x00005800ff0085a7 */ /* 0x000ee4000802110c */
[----:B---3--:R-:W-:-:S13]  /*22f0*/  @!P0 PLOP3.LUT P2, PT, P1, PT, PT, 0x8, 0x80 ;  /* 0x000000000080881c */ /* 0x008fda0000f4e170 */
[----:B-12---:R-:W-:Y:S05]  /*2300*/  @!P2 BRA `(.L_x_38) ;  /* 0x000000000010a947 */ /* 0x006fea0003800000 */
[----:B------:R-:W-:-:S06]  /*2310*/  USHF.L.U32 UR13, UR13, 0x1f, URZ ;  /* 0x0000001f0d0d7899 */ /* 0x000fcc00080006ff */
[----:B------:R-:W-:-:S04]  /*2320*/  MOV R0, UR13 ;  /* 0x0000000d00007c02 */ /* 0x000fc80008000f00 */
[----:B------:R-:W1:Y:S02]  /*2330*/  SYNCS.PHASECHK.TRANS64.TRYWAIT P0, [UR12+0x58], R0 ;  /* 0x00005800ff0075a7 */ /* 0x000e64000800110c */
[----:B-1----:R-:W-:Y:S05]  /*2340*/  @!P0 BRA `(.L_x_39) ;  /* 0x0000003c00108947 */ /* 0x002fea0003800000 */
.L_x_38:
[----:B------:R-:W-:Y:S01]  /*2350*/  UMOV UR29, URZ ;  /* 0x000000ff001d7c82 */ /* 0x000fe20008000000 */
.L_x_43:
[----:B--234-:R-:W-:Y:S05]  /*2360*/  BRA.U UP0, `(.L_x_40) ;  /* 0x0000000100d07547 */ /* 0x01cfea000b800000 */
[----:B------:R-:W-:Y:S02]  /*2370*/  USHF.L.U32 UR25, UR33, 0xa, URZ ;  /* 0x0000000a21197899 */ /* 0x000fe400080006ff */
[----:B------:R-:W-:Y:S02]  /*2380*/  ULEA UR66, UR33, UR19, 0x6 ;  /* 0x0000001321427291 */ /* 0x000fe4000f8e30ff */
[----:B------:R-:W-:Y:S02]  /*2390*/  UIADD3 UR16, UPT, UPT, UR25, 0x6, URZ ;  /* 0x0000000619107890 */ /* 0x000fe4000fffe0ff */
[----:B------:R-:W-:Y:S02]  /*23a0*/  ULEA UR62, UR33, UR18, 0x7 ;  /* 0x00000012213e7291 */ /* 0x000fe4000f8e38ff */
[----:B------:R-:W-:Y:S02]  /*23b0*/  ULEA UR13, UR33, UR12, 0x3 ;  /* 0x0000000c210d7291 */ /* 0x000fe4000f8e18ff */
[----:B------:R-:W-:Y:S02]  /*23c0*/  UIADD3 UR32, UPT, UPT, UR16, UR24, URZ ;  /* 0x0000001810207290 */ /* 0x000fe4000fffe0ff */
[----:B------:R-:W-:Y:S02]  /*23d0*/  UIADD3 UR64, UPT, UPT, UR66, 0x20, URZ ;  /* 0x0000002042407890 */ /* 0x000fe4000fffe0ff */
[----:B------:R-:W-:Y:S02]  /*23e0*/  UIADD3 UR60, UPT, UPT, UR62, 0x40, URZ ;  /* 0x000000403e3c7890 */ /* 0x000fe4000fffe0ff */
[----:B------:R-:W-:Y:S02]  /*23f0*/  UIADD3 UR58, UPT, UPT, UR62, 0x20, URZ ;  /* 0x000000203e3a7890 */ /* 0x000fe4000fffe0ff */
[----:B------:R-:W-:Y:S02]  /*2400*/  UIADD3 UR56, UPT, UPT, UR62, 0x60, URZ ;  /* 0x000000603e387890 */ /* 0x000fe4000fffe0ff */
[----:B------:R-:W-:Y:S02]  /*2410*/  UIADD3 UR54, UPT, UPT, UR25, UR24, URZ ;  /* 0x0000001819367290 */ /* 0x000fe4000fffe0ff */
[----:B------:R-:W-:Y:S02]  /*2420*/  UIADD3 UR52, UPT, UPT, UR25, UR20, URZ ;  /* 0x0000001419347290 */ /* 0x000fe4000fffe0ff */
[----:B------:R-:W-:Y:S02]  /*2430*/  UIADD3 UR48, UPT, UPT, UR24, 0x2, UR25 ;  /* 0x0000000218307890 */ /* 0x000fe4000fffe019 */
[----:B------:R-:W-:Y:S02]  /*2440*/  UIADD3 UR46, UPT, UPT, UR20, 0x2, UR25 ;  /* 0x00000002142e7890 */ /* 0x000fe4000fffe019 */
[----:B------:R-:W-:Y:S02]  /*2450*/  UIADD3 UR42, UPT, UPT, UR24, 0x4, UR25 ;  /* 0x00000004182a7890 */ /* 0x000fe4000fffe019 */
[----:B------:R-:W-:Y:S02]  /*2460*/  UIADD3 UR68, UPT, UPT, UR20, 0x4, UR25 ;  /* 0x0000000414447890 */ /* 0x000fe4000fffe019 */
[----:B------:R-:W-:Y:S02]  /*2470*/  UIADD3 UR28, UPT, UPT, UR13, 0x28, URZ ;  /* 0x000000280d1c7890 */ /* 0x000fe4000fffe0ff */
[----:B------:R-:W-:Y:S01]  /*2480*/  UIADD3 UR16, UPT, UPT, UR16, UR20, URZ ;  /* 0x0000001410107290 */ /* 0x000fe2000fffe0ff */
[----:B------:R-:W-:Y:S01]  /*2490*/  UMOV UR67, 0x4008 ;  /* 0x0000400800437882 */ /* 0x000fe20000000000 */
        /* <DEDUP_REMOVED lines=11> */
[----:B------:R-:W-:Y:S05]  /*2550*/  @P3 BRA `(.L_x_41) ;  /* 0x0000000000103947 */ /* 0x000fea0003800000 */
[----:B------:R-:W-:Y:S06]  /*2560*/  USHF.L.U32 UR25, UR34, 0x1f, URZ ;  /* 0x0000001f22197899 */ /* 0x000fec00080006ff */
[----:B-1----:R-:W-:Y:S04]  /*2570*/  MOV R0, UR25 ;  /* 0x0000001900007c02 */ /* 0x002fe80008000f00 */
[----:B------:R-:W1:Y:S02]  /*2580*/  SYNCS.PHASECHK.TRANS64.TRYWAIT P0, [UR13], R0 ;  /* 0x00000000ff0075a7 */ /* 0x000e64000800110d */
[----:B-1----:R-:W-:Y:S05]  /*2590*/  @!P0 BRA `(.L_x_42) ;  /* 0x00000038009c8947 */ /* 0x002fea0003800000 */
.L_x_41:
[----:B------:R2:W-:Y:S01]  /*25a0*/  UTCCP.T.S.2CTA.4x32dp128bit tmem[UR36+0x1d0], gdesc[UR66] ;  /* 0x0001d042240079e7 */ /* 0x0005e20009300000 */
[----:B------:R2:W-:Y:S01]  /*25b0*/  UTCCP.T.S.2CTA.4x32dp128bit tmem[UR36+0x1d4], gdesc[UR64] ;  /* 0x0001d440240079e7 */ /* 0x0005e20009300000 */
[----:B------:R2:W-:Y:S01]  /*25c0*/  UTCCP.T.S.2CTA.4x32dp128bit tmem[UR36+0x1e0], gdesc[UR62] ;  /* 0x0001e03e240079e7 */ /* 0x0005e20009300000 */
[----:B------:R2:W-:Y:S01]  /*25d0*/  UTCCP.T.S.2CTA.4x32dp128bit tmem[UR36+0x1e4], gdesc[UR60] ;  /* 0x0001e43c240079e7 */ /* 0x0005e20009300000 */
[----:B------:R2:W-:Y:S01]  /*25e0*/  UTCCP.T.S.2CTA.4x32dp128bit tmem[UR36+0x1e8], gdesc[UR58] ;  /* 0x0001e83a240079e7 */ /* 0x0005e20009300000 */
[----:B------:R2:W-:Y:S01]  /*25f0*/  UTCCP.T.S.2CTA.4x32dp128bit tmem[UR36+0x1ec], gdesc[UR56] ;  /* 0x0001ec38240079e7 */ /* 0x0005e20009300000 */
[----:B------:R2:W-:Y:S01]  /*2600*/  UTCQMMA.2CTA gdesc[UR52], gdesc[UR54], tmem[UR17], tmem[UR50], idesc[UR51], tmem[UR10], UP4 ;  /* 0x000a323634007dea */ /* 0x0005e2000a200311 */
[----:B------:R-:W-:Y:S01]  /*2610*/  UPLOP3.LUT UP4, UPT, UPT, UPT, UPT, 0x80, 0x8 ;  /* 0x000000000008789c */ /* 0x000fe20003f8f070 */
[----:B------:R2:W-:Y:S01]  /*2620*/  UTCQMMA.2CTA gdesc[UR46], gdesc[UR48], tmem[UR17], tmem[UR44], idesc[UR45], tmem[UR6], UPT ;  /* 0x00062c302e007dea */ /* 0x0005e2000ba00311 */
[----:B------:R2:W-:Y:S01]  /*2630*/  UTCQMMA.2CTA gdesc[UR68], gdesc[UR42], tmem[UR17], tmem[UR40], idesc[UR41], tmem[UR8], UPT ;  /* 0x0008282a44007dea */ /* 0x0005e2000ba00311 */
[----:B------:R-:W-:Y:S01]  /*2640*/  UMOV UR70, UR32 ;  /* 0x0000002000467c82 */ /* 0x000fe20008000000 */
[----:B------:R-:W-:Y:S01]  /*2650*/  UMOV UR71, 0x40004040 ;  /* 0x4000404000477882 */ /* 0x000fe20000000000 */
[----:B------:R-:W-:Y:S01]  /*2660*/  UMOV UR72, UR16 ;  /* 0x0000001000487c82 */ /* 0x000fe20008000000 */
[----:B------:R-:W-:Y:S02]  /*2670*/  UMOV UR73, 0x40004040 ;  /* 0x4000404000497882 */ /* 0x000fe40000000000 */
[----:B------:R2:W-:Y:S01]  /*2680*/  UTCQMMA.2CTA gdesc[UR72], gdesc[UR70], tmem[UR17], tmem[UR38], idesc[UR39], tmem[UR4], UPT ;  /* 0x0004264648007dea */ /* 0x0005e2000ba00311 */
[----:B------:R2:W-:Y:S01]  /*2690*/  UTCBAR.2CTA.MULTICAST [UR28], URZ, UR27 ;  /* 0x000000ff1c0073e9 */ /* 0x0005e2000820081b */
[----:B------:R-:W-:Y:S01]  /*26a0*/  NOP ;  /* 0x0000000000007918 */ /* 0x000fe20000000000 */
.L_x_40:
[----:B------:R-:W-:Y:S01]  /*26b0*/  UIADD3 UR33, UPT, UPT, UR33, 0x1, URZ ;  /* 0x0000000121217890 */ /* 0x000fe2000fffe0ff */
[----:B------:R-:W-:Y:S01]  /*26c0*/  PLOP3.LUT P3, PT, PT, PT, PT, 0x80, 0x8 ;  /* 0x000000000008781c */ /* 0x000fe20003f6f070 */
[----:B------:R-:W-:Y:S02]  /*26d0*/  UISETP.GT.U32.AND UP3, UPT, UR29, 0x1e, UPT ;  /* 0x0000001e1d00788c */ /* 0x000fe4000bf64070 */
[----:B------:R-:W-:Y:S02]  /*26e0*/  UISETP.NE.AND UP2, UPT, UR33, 0x5, UPT ;  /* 0x000000052100788c */ /* 0x000fe4000bf45270 */
[----:B------:R-:W-:Y:S02]  /*26f0*/  UISETP.NE.OR UP3, UPT, UR23, URZ, UP3 ;  /* 0x000000ff1700728c */ /* 0x000fe40009f65670 */
[----:B------:R-:W-:Y:S02]  /*2700*/  USEL UR13, URZ, 0x1, UP2 ;  /* 0x00000001ff0d7887 */ /* 0x000fe40009000000 */
[----:B------:R-:W-:Y:S02]  /*2710*/  USEL UR33, UR33, URZ, UP2 ;  /* 0x000000ff21217287 */ /* 0x000fe40009000000 */
[----:B------:R-:W-:Y:S01]  /*2720*/  ULOP3.LUT UR34, UR34, UR13, URZ, 0x3c, !UPT ;  /* 0x0000000d22227292 */ /* 0x000fe2000f8e3cff */
[----:B------:R-:W-:Y:S01]  /*2730*/  PLOP3.LUT P0, PT, PT, PT, UP3, 0x80, 0x8 ;  /* 0x000000000008781c */ /* 0x000fe20003f0f038 */
[----:B------:R-:W-:Y:S03]  /*2740*/  UIADD3 UR29, UPT, UPT, UR29, 0x1, URZ ;  /* 0x000000011d1d7890 */ /* 0x000fe6000fffe0ff */
[----:B------:R-:W-:Y:S02]  /*2750*/  @!UP3 USHF.L.U32 UR13, UR34, 0x1f, URZ ;  /* 0x0000001f220db899 */ /* 0x000fe400080006ff */
[----:B------:R-:W-:Y:S02]  /*2760*/  @!UP3 ULEA UR16, UR33, UR12, 0x3 ;  /* 0x0000000c2110b291 */ /* 0x000fe4000f8e18ff */
[----:B------:R-:W-:Y:S02]  /*2770*/  UISETP.NE.AND UP2, UPT, UR29, 0x20, UPT ;  /* 0x000000201d00788c */ /* 0x000fe4000bf45270 */
[----:B-1----:R-:W-:Y:S05]  /*2780*/  IMAD.U32 R0, RZ, RZ, UR13 ;  /* 0x0000000dff007e24 */ /* 0x002fea000f8e00ff */
[----:B------:R3:W4:Y:S02]  /*2790*/  @!P0 SYNCS.PHASECHK.TRANS64.TRYWAIT P3, [UR16], R0 ;  /* 0x00000000ff0085a7 */ /* 0x0007240008061110 */
[----:B------:R-:W-:Y:S05]  /*27a0*/  BRA.U UP2, `(.L_x_43) ;  /* 0xfffffff902ec7547 */ /* 0x000fea000b83ffff */
[----:B------:R-:W-:Y:S02]  /*27b0*/  LEA R2, R5, UR12, 0x3 ;  /* 0x0000000c05027c11 */ /* 0x000fe4000f8e18ff */
[----:B------:R-:W-:Y:S01]  /*27c0*/  SHF.L.U32 R3, R4, 0x1f, RZ ;  /* 0x0000001f04037819 */ /* 0x000fe200000006ff */
[----:B------:R-:W-:Y:S06]  /*27d0*/  BRA.U UP1, `(.L_x_44) ;  /* 0x0000000101187547 */ /* 0x000fec000b800000 */
[----:B------:R-:W-:-:S06]  /*27e0*/  USHF.L.U32 UR13, UR35, 0x1f, URZ ;  /* 0x0000001f230d7899 */ /* 0x000fcc00080006ff */
[----:B---3--:R-:W-:Y:S01]  /*27f0*/  MOV R0, UR13 ;  /* 0x0000000d00007c02 */ /* 0x008fe20008000f00 */
[----:B------:R-:W-:Y:S02]  /*2800*/  UMOV UR13, 0x3 ;  /* 0x00000003000d7882 */ /* 0x000fe40000000000 */
[----:B------:R1:W-:Y:S01]  /*2810*/  UTCBAR.2CTA.MULTICAST [UR26], URZ, UR13 ;  /* 0x000000ff1a0073e9 */ /* 0x0003e2000820080d */
[----:B------:R1:W-:Y:S01]  /*2820*/  SYNCS.PHASECHK.TRANS64.TRYWAIT PT, [UR12+0x58], R0 ;  /* 0x00005800ff0075a7 */ /* 0x0003e200080e110c */
[----:B------:R-:W-:Y:S02]  /*2830*/  NOP ;  /* 0x0000000000007918 */ /* 0x000fe40000000000 */
.L_x_44:
[----:B------:R-:W5:Y:S02]  /*2840*/  SYNCS.PHASECHK.TRANS64.TRYWAIT P0, [R2+URZ+0x60], R3 ;  /* 0x00006003020075a7 */ /* 0x000f6400080011ff */
[----:B-----5:R-:W-:Y:S05]  /*2850*/  @!P0 BRA `(.L_x_45) ;  /* 0x00000038000c8947 */ /* 0x020fea0003800000 */
.L_x_104:
[C---:B-1-3--:R-:W-:Y:S01]  /*2860*/  LEA R0, R5.reuse, UR12, 0x4 ;  /* 0x0000000c05007c11 */ /* 0x04afe2000f8e20ff */
[----:B------:R-:W-:Y:S01]  /*2870*/  VIADD R5, R5, 0x1 ;  /* 0x0000000105057836 */ /* 0x000fe20000000000 */
[----:B------:R-:W-:Y:S01]  /*2880*/  UMOV UR13, UR35 ;  /* 0x00000023000d7c82 */ /* 0x000fe20008000000 */
[----:B------:R-:W-:-:S03]  /*2890*/  IMAD.MOV.U32 R3, RZ, RZ, 0x1 ;  /* 0x00000001ff037424 */ /* 0x000fc600078e00ff */
[----:B------:R-:W1:Y:S01]  /*28a0*/  LDS R0, [R0+0x3101c] ;  /* 0x03101c0000007984 */ /* 0x000e620000000800 */
[C---:B------:R-:W-:Y:S01]  /*28b0*/  ISETP.NE.AND P1, PT, R5.reuse, 0x2, PT ;  /* 0x000000020500780c */ /* 0x040fe20003f25270 */
[----:B------:R3:W-:Y:S06]  /*28c0*/  MEMBAR.ALL.CTA ;  /* 0x0000000000007992 */ /* 0x0007ec0000008000 */
[----:B---3--:R-:W3:Y:S01]  /*28d0*/  FENCE.VIEW.ASYNC.S ;  /* 0x00000000000073c6 */ /* 0x008ee20000000000 */
[----:B------:R-:W-:Y:S01]  /*28e0*/  SEL R5, R5, RZ, P1 ;  /* 0x000000ff05057207 */ /* 0x000fe20000800000 */
[----:B---3--:R3:W-:Y:S01]  /*28f0*/  SYNCS.ARRIVE.TRANS64.ART0 RZ, [R2+URZ+0x70], R3 ;  /* 0x0000700302ff79a7 */ /* 0x0087e200085000ff */
[----:B-1----:R-:W-:-:S02]  /*2900*/  ISETP.NE.AND P0, PT, R0, 0x1, PT ;  /* 0x000000010000780c */ /* 0x002fc40003f05270 */
[----:B---3--:R-:W-:-:S04]  /*2910*/  SEL R3, RZ, 0x1, P1 ;  /* 0x00000001ff037807 */ /* 0x008fc80000800000 */
[----:B------:R-:W-:-:S07]  /*2920*/  LOP3.LUT R4, R4, R3, RZ, 0x3c, !PT ;  /* 0x0000000304047212 */ /* 0x000fce00078e3cff */
[----:B------:R-:W-:Y:S05]  /*2930*/  @!P0 BRA `(.L_x_46) ;  /* 0xfffffff800388947 */ /* 0x000fea000383ffff */
.L_x_37:
[----:B------:R-:W-:-:S09]  /*2940*/  UISETP.NE.AND UP0, UPT, UR15, URZ, UPT ;  /* 0x000000ff0f00728c */ /* 0x000fd2000bf05270 */
[----:B------:R-:W-:Y:S05]  /*2950*/  BRA.U UP0, `(.L_x_47) ;  /* 0x00000001006c7547 */ /* 0x000fea000b800000 */
[----:B------:R-:W-:Y:S01]  /*2960*/  USHF.L.U32 UR35, UR35, 0x1f, URZ ;  /* 0x0000001f23237899 */ /* 0x000fe200080006ff */
[----:B------:R-:W-:-:S05]  /*2970*/  MOV R0, UR12 ;  /* 0x0000000c00007c02 */ /* 0x000fca0008000f00 */
[----:B------:R-:W-:Y:S02]  /*2980*/  MOV R2, UR35 ;  /* 0x0000002300027c02 */ /* 0x000fe40008000f00 */
[----:B------:R-:W-:-:S04]  /*2990*/  MOV R3, UR35 ;  /* 0x0000002300037c02 */ /* 0x000fc80008000f00 */
[----:B------:R3:W1:Y:S03]  /*29a0*/  SYNCS.PHASECHK.TRANS64.TRYWAIT P0, [R0+URZ+0x58], R3 ;  /* 0x00005803000075a7 */ /* 0x00066600080011ff */
[----:B-1----:R-:W-:Y:S05]  /*29b0*/  @!P0 NANOSLEEP.SYNCS 0x989680 ;  /* 0x009896800000895d */ /* 0x002fea0003900000 */
[----:B------:R-:W1:Y:S02]  /*29c0*/  @!P0 SYNCS.PHASECHK.TRANS64 P0, [R0+URZ+0x58], R3 ;  /* 0x00005803000085a7 */ /* 0x000e6400080010ff */
[----:B-1----:R-:W-:Y:S05]  /*29d0*/  @P0 BRA `(.L_x_47) ;  /* 0x00000000004c0947 */ /* 0x002fea0003800000 */
.L_x_48:
[----:B-1----:R1:W2:Y:S02]  /*29e0*/  SYNCS.PHASECHK.TRANS64.TRYWAIT P0, [R0+URZ+0x58], R3 ;  /* 0x00005803000075a7 */ /* 0x0022a400080011ff */
[----:B--2---:R-:W-:Y:S05]  /*29f0*/  @!P0 NANOSLEEP.SYNCS 0x989680 ;  /* 0x009896800000895d */ /* 0x004fea0003900000 */
[----:B------:R-:W2:Y:S02]  /*2a00*/  @!P0 SYNCS.PHASECHK.TRANS64 P0, [R0+URZ+0x58], R3 ;  /* 0x00005803000085a7 */ /* 0x000ea400080010ff */
[----:B--2---:R-:W-:Y:S05]  /*2a10*/  @!P0 BRA `(.L_x_48) ;  /* 0xfffffffc00f08947 */ /* 0x004fea000383ffff */
[----:B------:R-:W-:Y:S05]  /*2a20*/  BRA `(.L_x_47) ;  /* 0x0000000000387947 */ /* 0x000fea0003800000 */
.L_x_35:
[----:B------:R-:W-:-:S13]  /*2a30*/  ISETP.NE.AND P0, PT, R86, RZ, PT ;  /* 0x000000ff5600720c */ /* 0x000fda0003f05270 */
[----:B------:R-:W-:Y:S05]  /*2a40*/  @P0 BRA `(.L_x_49) ;  /* 0x00000000002c0947 */ /* 0x000fea0003800000 */
[----:B------:R-:W4:Y:S01]  /*2a50*/  S2UR UR5, SR_CgaCtaId ;  /* 0x00000000000579c3 */ /* 0x000f220000008800 */
[----:B-1----:R-:W-:Y:S01]  /*2a60*/  UMOV UR6, 0x400 ;  /* 0x0000040000067882 */ /* 0x002fe20000000000 */
[----:B------:R-:W-:Y:S01]  /*2a70*/  UMOV UR4, 0x20 ;  /* 0x0000002000047882 */ /* 0x000fe20000000000 */
[----:B------:R-:W-:Y:S01]  /*2a80*/  ELECT P0, URZ, PT ;  /* 0x0000000000ff782f */ /* 0x000fe20003800000 */
[----:B----4-:R-:W-:Y:S02]  /*2a90*/  ULEA UR5, UR5, UR6, 0x18 ;  /* 0x0000000605057291 */ /* 0x010fe4000f8ec0ff */
[----:B------:R-:W-:-:S04]  /*2aa0*/  UIADD3 UR6, UPT, UPT, -UR4, 0x100000, URZ ;  /* 0x0010000004067890 */ /* 0x000fc8000fffe1ff */
[----:B------:R-:W-:Y:S02]  /*2ab0*/  USHF.L.U32 UR7, UR6, 0xb, URZ ;  /* 0x0000000b06077899 */ /* 0x000fe400080006ff */
[----:B------:R-:W-:Y:S01]  /*2ac0*/  USHF.L.U32 UR6, UR6, 0x1, URZ ;  /* 0x0000000106067899 */ /* 0x000fe200080006ff */
[----:B------:R-:W1:Y:S11]  /*2ad0*/  FENCE.VIEW.ASYNC.S ;  /* 0x00000000000073c6 */ /* 0x000e760000000000 */
[----:B-1----:R4:W1:Y:S02]  /*2ae0*/  SYNCS.EXCH.64 URZ, [UR5+0x80], UR6 ;  /* 0x0000800605ff75b2 */ /* 0x0028640008000100 */
[----:B----4-:R-:W-:Y:S01]  /*2af0*/  NOP ;  /* 0x0000000000007918 */ /* 0x010fe20000000000 */
.L_x_49:
[----:B------:R-:W-:Y:S01]  /*2b00*/  NOP ;  /* 0x0000000000007918 */ /* 0x000fe20000000000 */
.L_x_47:
[C---:B------:R-:W-:Y:S02]  /*2b10*/  ISETP.NE.AND P0, PT, R86.reuse, RZ, PT ;  /* 0x000000ff5600720c */ /* 0x040fe40003f05270 */
[----:B------:R-:W-:-:S11]  /*2b20*/  ISETP.GT.AND P1, PT, R86, 0x3, PT ;  /* 0x000000035600780c */ /* 0x000fd60003f24270 */
[----:B------:R-:W-:Y:S05]  /*2b30*/  @P0 BRA `(.L_x_50) ;  /* 0x00000000002c0947 */ /* 0x000fea0003800000 */
[----:B--2---:R-:W2:Y:S01]  /*2b40*/  S2UR UR5, SR_CgaCtaId ;  /* 0x00000000000579c3 */ /* 0x004ea20000008800 */
[----:B-1----:R-:W-:Y:S01]  /*2b50*/  UMOV UR6, 0x400 ;  /* 0x0000040000067882 */ /* 0x002fe20000000000 */
[----:B------:R-:W-:Y:S01]  /*2b60*/  UMOV UR4, 0x20 ;  /* 0x0000002000047882 */ /* 0x000fe20000000000 */
[----:B------:R-:W-:Y:S01]  /*2b70*/  ELECT P2, URZ, PT ;  /* 0x0000000000ff782f */ /* 0x000fe20003840000 */
[----:B--2---:R-:W-:Y:S02]  /*2b80*/  ULEA UR5, UR5, UR6, 0x18 ;  /* 0x0000000605057291 */ /* 0x004fe4000f8ec0ff */
[----:B------:R-:W-:-:S04]  /*2b90*/  UIADD3 UR6, UPT, UPT, -UR4, 0x100000, URZ ;  /* 0x0010000004067890 */ /* 0x000fc8000fffe1ff */
[----:B------:R-:W-:Y:S02]  /*2ba0*/  USHF.L.U32 UR7, UR6, 0xb, URZ ;  /* 0x0000000b06077899 */ /* 0x000fe400080006ff */
[----:B------:R-:W-:Y:S01]  /*2bb0*/  USHF.L.U32 UR6, UR6, 0x1, URZ ;  /* 0x0000000106067899 */ /* 0x000fe200080006ff */
[----:B------:R-:W1:Y:S11]  /*2bc0*/  FENCE.VIEW.ASYNC.S ;  /* 0x00000000000073c6 */ /* 0x000e760000000000 */
[----:B-1----:R1:W2:Y:S01]  /*2bd0*/  SYNCS.EXCH.64 URZ, [UR5+0x80], UR6 ;  /* 0x0000800605ff75b2 */ /* 0x0022a20008000100 */
[----:B------:R-:W-:Y:S01]  /*2be0*/  NOP ;  /* 0x0000000000007918 */ /* 0x000fe20000000000 */
.L_x_50:
[----:B------:R-:W-:Y:S01]  /*2bf0*/  NOP ;  /* 0x0000000000007918 */ /* 0x000fe20000000000 */
[----:B------:R-:W-:Y:S01]  /*2c00*/  @P1 NOP ;  /* 0x0000000000001918 */ /* 0x000fe20000000000 */
[----:B------:R-:W-:Y:S05]  /*2c10*/  @P1 BRA `(.L_x_51) ;  /* 0x0000003000041947 */ /* 0x000fea0003800000 */
[----:B------:R-:W-:Y:S05]  /*2c20*/  @P0 BRA `(.L_x_52) ;  /* 0x00000000002c0947 */ /* 0x000fea0003800000 */
[----:B-12---:R-:W1:Y:S01]  /*2c30*/  S2UR UR5, SR_CgaCtaId ;  /* 0x00000000000579c3 */ /* 0x006e620000008800 */
[----:B------:R-:W-:Y:S01]  /*2c40*/  UMOV UR6, 0x400 ;  /* 0x0000040000067882 */ /* 0x000fe20000000000 */
[----:B------:R-:W-:Y:S01]  /*2c50*/  UMOV UR4, 0x20 ;  /* 0x0000002000047882 */ /* 0x000fe20000000000 */
[----:B------:R-:W-:Y:S01]  /*2c60*/  ELECT P1, URZ, PT ;  /* 0x0000000000ff782f */ /* 0x000fe20003820000 */
[----:B-1----:R-:W-:Y:S02]  /*2c70*/  ULEA UR5, UR5, UR6, 0x18 ;  /* 0x0000000605057291 */ /* 0x002fe4000f8ec0ff */
[----:B------:R-:W-:-:S04]  /*2c80*/  UIADD3 UR6, UPT, UPT, -UR4, 0x100000, URZ ;  /* 0x0010000004067890 */ /* 0x000fc8000fffe1ff */
[----:B------:R-:W-:Y:S02]  /*2c90*/  USHF.L.U32 UR7, UR6, 0xb, URZ ;  /* 0x0000000b06077899 */ /* 0x000fe400080006ff */
[----:B------:R-:W-:Y:S01]  /*2ca0*/  USHF.L.U32 UR6, UR6, 0x1, URZ ;  /* 0x0000000106067899 */ /* 0x000fe200080006ff */
[----:B------:R-:W1:Y:S11]  /*2cb0*/  FENCE.VIEW.ASYNC.S ;  /* 0x00000000000073c6 */ /* 0x000e760000000000 */
[----:B-1----:R1:W2:Y:S01]  /*2cc0*/  SYNCS.EXCH.64 URZ, [UR5+0x80], UR6 ;  /* 0x0000800605ff75b2 */ /* 0x0022a20008000100 */
[----:B------:R-:W-:Y:S01]  /*2cd0*/  NOP ;  /* 0x0000000000007918 */ /* 0x000fe20000000000 */
.L_x_52:
[----:B------:R-:W-:Y:S01]  /*2ce0*/  NOP ;  /* 0x0000000000007918 */ /* 0x000fe20000000000 */
[----:B------:R-:W-:Y:S05]  /*2cf0*/  @P0 BRA `(.L_x_53) ;  /* 0x00000004008c0947 */ /* 0x000fea0003800000 */
[----:B------:R-:W5:Y:S01]  /*2d00*/  S2R R5, SR_CgaCtaId ;  /* 0x0000000000057919 */ /* 0x000f620000008800 */
[----:B-12---:R-:W-:Y:S01]  /*2d10*/  NOP ;  /* 0x0000000000007918 */ /* 0x006fe20000000000 */
[----:B---3--:R-:W-:Y:S02]  /*2d20*/  MOV R0, 0x40 ;  /* 0x0000004000007802 */ /* 0x008fe40000000f00 */
[----:B------:R-:W-:Y:S02]  /*2d30*/  MOV R4, 0x400 ;  /* 0x0000040000047802 */ /* 0x000fe40000000f00 */
[C---:B-----5:R-:W-:Y:S02]  /*2d40*/  LEA R0, R5.reuse, R0, 0x18 ;  /* 0x0000000005007211 */ /* 0x060fe400078ec0ff */
[----:B------:R-:W-:-:S04]  /*2d50*/  LEA R4, R5, R4, 0x18 ;  /* 0x0000000405047211 */ /* 0x000fc800078ec0ff */
[----:B------:R-:W1:Y:S02]  /*2d60*/  LDS.U8 R0, [R0] ;  /* 0x0000000000007984 */ /* 0x000e640000000000 */
[----:B-1----:R-:W-:-:S13]  /*2d70*/  ISETP.NE.AND P0, PT, R0, RZ, PT ;  /* 0x000000ff0000720c */ /* 0x002fda0003f05270 */
[----:B------:R-:W-:Y:S05]  /*2d80*/  @P0 BRA `(.L_x_54) ;  /* 0x0000000400500947 */ /* 0x000fea0003800000 */
[C---:B------:R-:W-:Y:S02]  /*2d90*/  LOP3.LUT R0, R5.reuse, 0x1, RZ, 0xc0, !PT ;  /* 0x0000000105007812 */ /* 0x040fe400078ec0ff */
[----:B------:R-:W-:Y:S02]  /*2da0*/  LOP3.LUT R10, R5, 0x1, RZ, 0x3c, !PT ;  /* 0x00000001050a7812 */ /* 0x000fe400078e3cff */
[----:B------:R-:W-:-:S13]  /*2db0*/  ISETP.NE.U32.AND P1, PT, R0, 0x1, PT ;  /* 0x000000010000780c */ /* 0x000fda0003f25070 */
[----:B------:R-:W-:Y:S05]  /*2dc0*/  @!P1 BRA `(.L_x_55) ;  /* 0x0000000000c49947 */ /* 0x000fea0003800000 */
[----:B------:R-:W-:Y:S01]  /*2dd0*/  ELECT P0, URZ, PT ;  /* 0x0000000000ff782f */ /* 0x000fe20003800000 */
[----:B------:R-:W-:-:S12]  /*2de0*/  BSSY B0, `(.L_x_55) ;  /* 0x000002f000007945 */ /* 0x000fd80003800000 */
[----:B------:R-:W-:Y:S05]  /*2df0*/  @!P0 BRA `(.L_x_56) ;  /* 0x0000000000b48947 */ /* 0x000fea0003800000 */
[----:B------:R-:W-:-:S05]  /*2e00*/  UMOV UR4, 0x10 ;  /* 0x0000001000047882 */ /* 0x000fca0000000000 */
[----:B------:R-:W-:Y:S04]  /*2e10*/  DEPBAR.LE SB1, 0x36 ;  /* 0x00009d800000791a */ /* 0x000fe80000000000 */
[----:B------:R-:W1:Y:S02]  /*2e20*/  UTCATOMSWS.2CTA.FIND_AND_SET.ALIGN UP0, UR4, UR4 ;  /* 0x00000004000475e3 */ /* 0x000e640008200800 */
[----:B-1----:R-:W-:Y:S01]  /*2e30*/  PLOP3.LUT P0, PT, PT, PT, UP0, 0x80, 0x8 ;  /* 0x000000000008781c */ /* 0x002fe20003f0f008 */
[----:B------:R-:W-:-:S03]  /*2e40*/  IMAD.U32 R13, RZ, RZ, UR4 ;  /* 0x00000004ff0d7e24 */ /* 0x000fc6000f8e00ff */
[----:B------:R-:W-:-:S04]  /*2e50*/  SEL R0, RZ, 0xffffffff, !P0 ;  /* 0xffffffffff007807 */ /* 0x000fc80004000000 */
[----:B------:R-:W-:-:S13]  /*2e60*/  ISETP.NE.AND P0, PT, R0, RZ, PT ;  /* 0x000000ff0000720c */ /* 0x000fda0003f05270 */
[----:B------:R-:W-:Y:S05]  /*2e70*/  @P0 BRA `(.L_x_57) ;  /* 0x0000000000240947 */ /* 0x000fea0003800000 */
.L_x_58:
[----:B------:R-:W-:Y:S05]  /*2e80*/  NANOSLEEP 0x64 ;  /* 0x000000640000795d */ /* 0x000fea0003800000 */
[----:B------:R-:W-:-:S05]  /*2e90*/  UMOV UR4, 0x10 ;  /* 0x0000001000047882 */ /* 0x000fca0000000000 */
[----:B------:R-:W-:Y:S04]  /*2ea0*/  DEPBAR.LE SB1, 0x36 ;  /* 0x00009d800000791a */ /* 0x000fe80000000000 */
[----:B------:R-:W1:Y:S02]  /*2eb0*/  UTCATOMSWS.2CTA.FIND_AND_SET.ALIGN UP0, UR4, UR4 ;  /* 0x00000004000475e3 */ /* 0x000e640008200800 */
[----:B-1----:R-:W-:Y:S01]  /*2ec0*/  PLOP3.LUT P0, PT, PT, PT, UP0, 0x80, 0x8 ;  /* 0x000000000008781c */ /* 0x002fe20003f0f008 */
[----:B------:R-:W-:-:S03]  /*2ed0*/  IMAD.U32 R13, RZ, RZ, UR4 ;  /* 0x00000004ff0d7e24 */ /* 0x000fc6000f8e00ff */
[----:B------:R-:W-:-:S04]  /*2ee0*/  SEL R0, RZ, 0xffffffff, !P0 ;  /* 0xffffffffff007807 */ /* 0x000fc80004000000 */
[----:B------:R-:W-:-:S13]  /*2ef0*/  ISETP.NE.AND P0, PT, R0, RZ, PT ;  /* 0x000000ff0000720c */ /* 0x000fda0003f05270 */
[----:B------:R-:W-:Y:S05]  /*2f00*/  @!P0 BRA `(.L_x_58) ;  /* 0xfffffffc00dc8947 */ /* 0x000fea000383ffff */
.L_x_57:
[----:B------:R-:W-:Y:S01]  /*2f10*/  MOV R0, 0x60 ;  /* 0x0000006000007802 */ /* 0x000fe20000000f00 */
[----:B------:R-:W-:Y:S02]  /*2f20*/  VIADD R7, R4, 0x88 ;  /* 0x0000008804077836 */ /* 0x000fe40000000000 */
[----:B------:R-:W-:Y:S01]  /*2f30*/  IMAD.MOV.U32 R8, RZ, RZ, 0x4 ;  /* 0x00000004ff087424 */ /* 0x000fe200078e00ff */
[----:B------:R-:W-:Y:S02]  /*2f40*/  LEA R11, R5, R0, 0x18 ;  /* 0x00000000050b7211 */ /* 0x000fe400078ec0ff */
[----:B------:R-:W-:-:S03]  /*2f50*/  MOV R0, 0x58 ;  /* 0x0000005800007802 */ /* 0x000fc60000000f00 */
[----:B------:R-:W1:Y:S01]  /*2f60*/  LDS R14, [R11] ;  /* 0x000000000b0e7984 */ /* 0x000e620000000800 */
[----:B------:R-:W-:Y:S01]  /*2f70*/  LEA R3, R5, R0, 0x18 ;  /* 0x0000000005037211 */ /* 0x000fe200078ec0ff */
[----:B-1----:R-:W-:-:S04]  /*2f80*/  IMAD.U32 R14, R14, -0x80000000, RZ ;  /* 0x800000000e0e7824 */ /* 0x002fc800078e00ff */
[----:B------:R-:W1:Y:S02]  /*2f90*/  SYNCS.PHASECHK.TRANS64.TRYWAIT P0, [R3+URZ], R14 ;  /* 0x0000000e030075a7 */ /* 0x000e6400080011ff */
[----:B-1----:R-:W-:Y:S05]  /*2fa0*/  @P0 BRA `(.L_x_59) ;  /* 0x0000000000080947 */ /* 0x002fea0003800000 */
[----:B------:R-:W1:Y:S02]  /*2fb0*/  SYNCS.PHASECHK.TRANS64.TRYWAIT P0, [R3+URZ], R14 ;  /* 0x0000000e030075a7 */ /* 0x000e6400080011ff */
[----:B-1----:R-:W-:Y:S05]  /*2fc0*/  @!P0 BRA `(.L_x_60) ;  /* 0x00000030004c8947 */ /* 0x002fea0003800000 */
.L_x_59:
[C---:B-1----:R-:W-:Y:S01]  /*2fd0*/  PRMT R3, R10.reuse, 0x654, R3 ;  /* 0x000006540a037816 */ /* 0x042fe20000000003 */
[C---:B------:R-:W-:Y:S01]  /*2fe0*/  IMAD.SHL.U32 R9, R13.reuse, 0x20, RZ ;  /* 0x000000200d097824 */ /* 0x040fe200078e00ff */
[----:B------:R-:W-:Y:S01]  /*2ff0*/  PRMT R2, R10, 0x654, R7 ;  /* 0x000006540a027816 */ /* 0x000fe20000000007 */
[----:B------:R-:W-:Y:S01]  /*3000*/  IMAD.MOV.U32 R6, RZ, RZ, 0xffff ;  /* 0x0000ffffff067424 */ /* 0x000fe200078e00ff */
[----:B------:R1:W-:Y:S01]  /*3010*/  SYNCS.ARRIVE.TRANS64.RED RZ, [R3+URZ], R8 ;  /* 0x0000000803ff79a7 */ /* 0x0003e200080004ff */
[----:B------:R-:W-:Y:S01]  /*3020*/  IMAD.MOV.U32 R0, RZ, RZ, 0x1 ;  /* 0x00000001ff007424 */ /* 0x000fe200078e00ff */
[----:B------:R2:W-:Y:S01]  /*3030*/  STS [R4+0x88], R9 ;  /* 0x0000880904007388 */ /* 0x0005e20000000800 */
[----:B------:R-:W-:Y:S01]  /*3040*/  VIADD R7, R13, 0x10 ;  /* 0x000000100d077836 */ /* 0x000fe20000000000 */
[----:B------:R-:W-:Y:S02]  /*3050*/  SHF.L.U32 R6, R6, R13, RZ ;  /* 0x0000000d06067219 */ /* 0x000fe400000006ff */
[----:B------:R2:W-:Y:S02]  /*3060*/  STAS [R2.64], R13 ;  /* 0x0000000d02007dbd */ /* 0x0005e4000c0008ff */
[----:B------:R-:W-:-:S04]  /*3070*/  SHF.L.U32 R7, R0, R7, RZ ;  /* 0x0000000700077219 */ /* 0x000fc800000006ff */
[----:B------:R-:W-:Y:S02]  /*3080*/  LOP3.LUT R6, R7, R6, RZ, 0xfc, !PT ;  /* 0x0000000607067212 */ /* 0x000fe400078efcff */
[----:B-1----:R-:W-:-:S04]  /*3090*/  MOV R8, 0x50 ;  /* 0x0000005000087802 */ /* 0x002fc80000000f00 */
[----:B------:R-:W-:-:S05]  /*30a0*/  LEA R7, R5, R8, 0x18 ;  /* 0x0000000805077211 */ /* 0x000fca00078ec0ff */
[----:B------:R2:W-:Y:S04]  /*30b0*/  ATOMS.OR RZ, [R7], R6 ;  /* 0x0000000607ff738c */ /* 0x0005e80003000000 */
[----:B------:R2:W-:Y:S02]  /*30c0*/  ATOMS.XOR RZ, [R11], R0 ;  /* 0x000000000bff738c */ /* 0x0005e40003800000 */
.L_x_56:
[----:B------:R-:W-:Y:S05]  /*30d0*/  BSYNC B0 ;  /* 0x0000000000007941 */ /* 0x000fea0003800000 */
.L_x_55:
[----:B------:R-:W-:Y:S05]  /*30e0*/  @P1 BRA `(.L_x_61) ;  /* 0x0000000000881947 */ /* 0x000fea0003800000 */
[----:B------:R-:W-:Y:S05]  /*30f0*/  WARPSYNC.ALL ;  /* 0x0000000000007948 */ /* 0x000fea0003800000 */
[----:B------:R-:W-:Y:S01]  /*3100*/  NOP ;  /* 0x0000000000007918 */ /* 0x000fe20000000000 */
[----:B------:R-:W-:-:S13]  /*3110*/  ELECT P0, URZ, PT ;  /* 0x0000000000ff782f */ /* 0x000fda0003800000 */
[----:B------:R-:W-:Y:S05]  /*3120*/  @!P0 BRA `(.L_x_61) ;  /* 0x0000000000788947 */ /* 0x000fea0003800000 */
[----:B--2---:R-:W-:Y:S02]  /*3130*/  MOV R0, 0x60 ;  /* 0x0000006000007802 */ /* 0x004fe40000000f00 */
[----:B------:R-:W-:Y:S02]  /*3140*/  MOV R2, 0x58 ;  /* 0x0000005800027802 */ /* 0x000fe40000000f00 */
[C---:B------:R-:W-:Y:S02]  /*3150*/  LEA R7, R5.reuse, R0, 0x18 ;  /* 0x0000000005077211 */ /* 0x040fe400078ec0ff */
[----:B------:R-:W-:-:S03]  /*3160*/  LEA R3, R5, R2, 0x18 ;  /* 0x0000000205037211 */ /* 0x000fc600078ec0ff */
[----:B------:R-:W1:Y:S02]  /*3170*/  LDS R0, [R7] ;  /* 0x0000000007007984 */ /* 0x000e640000000800 */
[----:B-1----:R-:W-:-:S04]  /*3180*/  IMAD.U32 R8, R0, -0x80000000, RZ ;  /* 0x8000000000087824 */ /* 0x002fc800078e00ff */
[----:B------:R-:W1:Y:S02]  /*3190*/  SYNCS.PHASECHK.TRANS64.TRYWAIT P0, [R3+URZ], R8 ;  /* 0x00000008030075a7 */ /* 0x000e6400080011ff */
[----:B-1----:R-:W-:Y:S05]  /*31a0*/  @P0 BRA `(.L_x_62) ;  /* 0x0000000000080947 */ /* 0x002fea0003800000 */
[----:B------:R-:W1:Y:S02]  /*31b0*/  SYNCS.PHASECHK.TRANS64.TRYWAIT P0, [R3+URZ], R8 ;  /* 0x00000008030075a7 */ /* 0x000e6400080011ff */
[----:B-1----:R-:W-:Y:S05]  /*31c0*/  @!P0 BRA `(.L_x_63) ;  /* 0x0000002c00e48947 */ /* 0x002fea0003800000 */
.L_x_62:
[----:B------:R-:W2:Y:S01]  /*31d0*/  LDS R13, [R4+0x88] ;  /* 0x00008800040d7984 */ /* 0x000ea20000000800 */
[----:B------:R-:W-:Y:S01]  /*31e0*/  IMAD.MOV.U32 R2, RZ, RZ, 0xffff ;  /* 0x0000ffffff027424 */ /* 0x000fe200078e00ff */
[----:B-1----:R-:W-:Y:S01]  /*31f0*/  PRMT R3, R10, 0x654, R3 ;  /* 0x000006540a037816 */ /* 0x002fe20000000003 */
[----:B------:R-:W-:Y:S02]  /*3200*/  IMAD.MOV.U32 R0, RZ, RZ, 0x1 ;  /* 0x00000001ff007424 */ /* 0x000fe400078e00ff */
[C---:B--2---:R-:W-:Y:S01]  /*3210*/  IMAD.SHL.U32 R11, R13.reuse, 0x20, RZ ;  /* 0x000000200d0b7824 */ /* 0x044fe200078e00ff */
[----:B------:R-:W-:Y:S01]  /*3220*/  SHF.L.U32 R2, R2, R13, RZ ;  /* 0x0000000d02027219 */ /* 0x000fe200000006ff */
[----:B------:R-:W-:-:S03]  /*3230*/  VIADD R9, R13, 0x10 ;  /* 0x000000100d097836 */ /* 0x000fc60000000000 */
[----:B------:R1:W-:Y:S01]  /*3240*/  STS [R4+0x88], R11 ;  /* 0x0000880b04007388 */ /* 0x0003e20000000800 */
[----:B------:R-:W-:Y:S02]  /*3250*/  MOV R6, 0x50 ;  /* 0x0000005000067802 */ /* 0x000fe40000000f00 */
[----:B------:R-:W-:Y:S02]  /*3260*/  SHF.L.U32 R9, R0, R9, RZ ;  /* 0x0000000900097219 */ /* 0x000fe400000006ff */
[----:B------:R-:W-:Y:S02]  /*3270*/  LEA R5, R5, R6, 0x18 ;  /* 0x0000000605057211 */ /* 0x000fe400078ec0ff */
[----:B------:R-:W-:-:S05]  /*3280*/  LOP3.LUT R2, R9, R2, RZ, 0xfc, !PT ;  /* 0x0000000209027212 */ /* 0x000fca00078efcff */
[----:B------:R1:W-:Y:S01]  /*3290*/  ATOMS.OR RZ, [R5], R2 ;  /* 0x0000000205ff738c */ /* 0x0003e20003000000 */
[----:B------:R1:W-:Y:S03]  /*32a0*/  SYNCS.ARRIVE.TRANS64.RED.A1T0 RZ, [R3+URZ], RZ ;  /* 0x000000ff03ff79a7 */ /* 0x0003e600081004ff */
[----:B------:R1:W-:Y:S01]  /*32b0*/  ATOMS.XOR RZ, [R7], R0 ;  /* 0x0000000007ff738c */ /* 0x0003e20003800000 */
[----:B------:R-:W-:Y:S05]  /*32c0*/  BRA `(.L_x_61) ;  /* 0x0000000000107947 */ /* 0x000fea0003800000 */
.L_x_54:
[----:B------:R-:W-:Y:S02]  /*32d0*/  MOV R3, 0xffffffff ;  /* 0xffffffff00037802 */ /* 0x000fe40000000f00 */
[----:B------:R-:W-:-:S03]  /*32e0*/  MOV R2, 0x3310 ;  /* 0x0000331000027802 */ /* 0x000fc60000000f00 */
[----:B------:R1:W-:Y:S04]  /*32f0*/  STS [R4+0x88], R3 ;  /* 0x0000880304007388 */ /* 0x0003e80000000800 */
[----:B-1--4-:R-:W-:Y:S05]  /*3300*/  CALL.REL.NOINC `($__internal_1_$__cuda_sm10x_tcgen05_guardrail_trap_phase_invalid_during_alloc) ;  /* 0x0000003000107944 */ /* 0x012fea0003c00000 */
.L_x_61:
[----:B------:R-:W-:Y:S05]  /*3310*/  WARPSYNC.ALL ;  /* 0x0000000000007948 */ /* 0x000fea0003800000 */
[----:B------:R-:W-:Y:S01]  /*3320*/  NOP ;  /* 0x0000000000007918 */ /* 0x000fe20000000000 */
.L_x_53:
[----:B--2---:R-:W2:Y:S08]  /*3330*/  S2UR UR4, SR_CgaCtaId ;  /* 0x00000000000479c3 */ /* 0x004eb00000008800 */
[----:B-1----:R-:W-:Y:S01]  /*3340*/  BAR.SYNC.DEFER_BLOCKING 0x3, 0xa0 ;  /* 0x00c2800000007b1d */ /* 0x002fe20000010000 */
[----:B---3--:R-:W-:Y:S01]  /*3350*/  MOV R3, 0x400 ;  /* 0x0000040000037802 */ /* 0x008fe20000000f00 */
[----:B--2---:R-:W-:-:S05]  /*3360*/  IMAD.U32 R2, RZ, RZ, UR4 ;  /* 0x00000004ff027e24 */ /* 0x004fca000f8e00ff */
[----:B------:R-:W-:-:S05]  /*3370*/  LEA R3, R2, R3, 0x18 ;  /* 0x0000000302037211 */ /* 0x000fca00078ec0ff */
[----:B------:R1:W2:Y:S01]  /*3380*/  LDS R84, [R3+0x88] ;  /* 0x0000880003547984 */ /* 0x0002a20000000800 */
[----:B------:R-:W3:Y:S02]  /*3390*/  SYNCS.PHASECHK.TRANS64.TRYWAIT P0, [R3+URZ+0x60], RZ ;  /* 0x000060ff030075a7 */ /* 0x000ee400080011ff */
[----:B-123--:R-:W-:Y:S05]  /*33a0*/  @!P0 BRA `(.L_x_64) ;  /* 0x0000002c00848947 */ /* 0x00efea0003800000 */
.L_x_107:
[----:B------:R-:W2:Y:S01]  /*33b0*/  LDS.128 R60, [R3+0x31010] ;  /* 0x03101000033c7984 */ /* 0x000ea20000000c00 */
[----:B------:R-:W-:Y:S01]  /*33c0*/  HFMA2 R0, -RZ, RZ, 0, 5.9604644775390625e-08 ;  /* 0x00000001ff007431 */ /* 0x000fe200000001ff */
[----:B------:R3:W-:Y:S06]  /*33d0*/  MEMBAR.ALL.CTA ;  /* 0x0000000000007992 */ /* 0x0007ec0000008000 */
[----:B---3--:R-:W3:Y:S02]  /*33e0*/  FENCE.VIEW.ASYNC.S ;  /* 0x00000000000073c6 */ /* 0x008ee40000000000 */
[----:B---3--:R3:W-:Y:S01]  /*33f0*/  SYNCS.ARRIVE.TRANS64.ART0 RZ, [R3+URZ+0x70], R0 ;  /* 0x0000700003ff79a7 */ /* 0x0087e200085000ff */
[----:B--2---:R-:W-:-:S13]  /*3400*/  ISETP.NE.AND P0, PT, R63, 0x1, PT ;  /* 0x000000013f00780c */ /* 0x004fda0003f05270 */
[----:B---3--:R-:W-:Y:S05]  /*3410*/  @P0 BRA `(.L_x_65) ;  /* 0x0000002000cc0947 */ /* 0x008fea0003800000 */
[C---:B------:R-:W-:Y:S01]  /*3420*/  IMAD.SHL.U32 R6, R68.reuse, 0x20, RZ ;  /* 0x0000002044067824 */ /* 0x040fe200078e00ff */
[----:B------:R-:W-:Y:S01]  /*3430*/  SHF.R.U32.HI R5, RZ, 0x5, R68 ;  /* 0x00000005ff057819 */ /* 0x000fe20000011644 */
[----:B------:R-:W-:Y:S01]  /*3440*/  IMAD.SHL.U32 R4, R68, 0x80, RZ ;  /* 0x0000008044047824 */ /* 0x000fe200078e00ff */
[----:B------:R-:W-:Y:S01]  /*3450*/  ISETP.NE.AND P0, PT, R2, UR22, PT ;  /* 0x0000001602007c0c */ /* 0x000fe2000bf05270 */
[----:B------:R-:W-:Y:S01]  /*3460*/  USHF.R.U32.HI UR5, URZ, 0x1, UR14 ;  /* 0x00000001ff057899 */ /* 0x000fe2000801160e */
[----:B------:R-:W-:Y:S01]  /*3470*/  LOP3.LUT R6, R6, 0x3e0, RZ, 0xc0, !PT ;  /* 0x000003e006067812 */ /* 0x000fe200078ec0ff */
[----:B------:R-:W2:Y:S01]  /*3480*/  S2R R67, SR_LANEID ;  /* 0x0000000000437919 */ /* 0x000ea20000000000 */
[----:B------:R-:W-:Y:S01]  /*3490*/  LOP3.LUT R4, R4, 0xf80, RZ, 0xc0, !PT ;  /* 0x00000f8004047812 */ /* 0x000fe200078ec0ff */
[----:B------:R-:W3:Y:S01]  /*34a0*/  S2UR UR7, SR_CgaCtaId ;  /* 0x00000000000779c3 */ /* 0x000ee20000008800 */
[----:B------:R-:W-:Y:S01]  /*34b0*/  ISETP.LT.AND P0, PT, R2, RZ, P0 ;  /* 0x000000ff0200720c */ /* 0x000fe20000701270 */
[C---:B------:R-:W-:Y:S01]  /*34c0*/  IMAD R6, R5.reuse, 0x400, R6 ;  /* 0x0000040005067824 */ /* 0x040fe200078e0206 */
[----:B------:R-:W-:Y:S01]  /*34d0*/  UIADD3 UR4, UPT, UPT, UR5, -0x1, URZ ;  /* 0xffffffff05047890 */ /* 0x000fe2000fffe0ff */
[----:B------:R-:W-:Y:S01]  /*34e0*/  IMAD R4, R5, 0x1000, R4 ;  /* 0x0000100005047824 */ /* 0x000fe200078e0204 */
[----:B------:R-:W1:Y:S01]  /*34f0*/  LDCU.64 UR8, c[0x0][0x348] ;  /* 0x00006900ff0877ac */ /* 0x000e620008000a00 */
[----:B------:R-:W-:-:S02]  /*3500*/  IMAD.IADD R6, R3, 0x1, R6 ;  /* 0x0000000103067824 */ /* 0x000fc400078e0206 */
[C---:B------:R-:W-:Y:S02]  /*3510*/  IMAD.IADD R4, R3.reuse, 0x1, R4 ;  /* 0x0000000103047824 */ /* 0x040fe400078e0204 */
[C---:B------:R-:W-:Y:S02]  /*3520*/  VIADD R9, R6.reuse, 0x4410 ;  /* 0x0000441006097836 */ /* 0x040fe40000000000 */
[----:B------:R-:W-:Y:S02]  /*3530*/  VIADD R6, R6, 0x4400 ;  /* 0x0000440006067836 */ /* 0x000fe40000000000 */
[C---:B------:R-:W-:Y:S01]  /*3540*/  VIADD R7, R4.reuse, 0x430 ;  /* 0x0000043004077836 */ /* 0x040fe20000000000 */
[----:B------:R-:W-:Y:S01]  /*3550*/  SHF.R.U32.HI R82, RZ, 0x3, R9 ;  /* 0x00000003ff527819 */ /* 0x000fe20000011609 */
[----:B------:R-:W-:Y:S01]  /*3560*/  VIADD R8, R4, 0x420 ;  /* 0x0000042004087836 */ /* 0x000fe20000000000 */
[----:B------:R-:W-:Y:S01]  /*3570*/  SHF.R.U32.HI R81, RZ, 0x3, R6 ;  /* 0x00000003ff517819 */ /* 0x000fe20000011606 */
[----:B------:R-:W-:Y:S01]  /*3580*/  IMAD.U32 R11, RZ, RZ, UR4 ;  /* 0x00000004ff0b7e24 */ /* 0x000fe2000f8e00ff */
[----:B------:R-:W-:Y:S01]  /*3590*/  SHF.R.U32.HI R80, RZ, 0x3, R7 ;  /* 0x00000003ff507819 */ /* 0x000fe20000011607 */
[----:B------:R-:W-:Y:S01]  /*35a0*/  @!P0 IMAD R11, RZ, RZ, UR5 ;  /* 0x00000005ff0b8e24 */ /* 0x000fe2000f8e02ff */
[----:B------:R-:W-:Y:S01]  /*35b0*/  LOP3.LUT R81, R6, 0x10, R81, 0x78, !PT ;  /* 0x0000001006517812 */ /* 0x000fe200078e7851 */
[C---:B------:R-:W-:Y:S01]  /*35c0*/  VIADD R6, R4.reuse, 0x400 ;  /* 0x0000040004067836 */ /* 0x040fe20000000000 */
[----:B------:R-:W-:Y:S01]  /*35d0*/  SHF.R.U32.HI R79, RZ, 0x3, R8 ;  /* 0x00000003ff4f7819 */ /* 0x000fe20000011608 */
[----:B------:R-:W-:Y:S01]  /*35e0*/  VIADD R66, R3, 0x58 ;  /* 0x0000005803427836 */ /* 0x000fe20000000000 */
[----:B------:R-:W-:Y:S01]  /*35f0*/  LOP3.LUT R82, R9, 0x10, R82, 0x78, !PT ;  /* 0x0000001009527812 */ /* 0x000fe200078e7852 */
[C---:B------:R-:W-:Y:S01]  /*3600*/  VIADD R9, R4.reuse, 0x410 ;  /* 0x0000041004097836 */ /* 0x040fe20000000000 */
[----:B------:R-:W-:Y:S01]  /*3610*/  SHF.R.U32.HI R77, RZ, 0x3, R6 ;  /* 0x00000003ff4d7819 */ /* 0x000fe20000011606 */
[----:B------:R-:W-:Y:S01]  /*3620*/  IMAD.IADD R11, R11, 0x1, R11 ;  /* 0x000000010b0b7824 */ /* 0x000fe200078e020b */
[----:B------:R-:W-:Y:S01]  /*3630*/  LOP3.LUT R80, R7, 0x70, R80, 0x78, !PT ;  /* 0x0000007007507812 */ /* 0x000fe200078e7850 */
[----:B------:R-:W-:Y:S01]  /*3640*/  VIADD R7, R4, 0x470 ;  /* 0x0000047004077836 */ /* 0x000fe20000000000 */
[----:B------:R-:W-:Y:S01]  /*3650*/  LOP3.LUT R79, R8, 0x70, R79, 0x78, !PT ;  /* 0x00000070084f7812 */ /* 0x000fe200078e784f */
[----:B------:R-:W-:Y:S01]  /*3660*/  VIADD R8, R4, 0x460 ;  /* 0x0000046004087836 */ /* 0x000fe20000000000 */
[----:B------:R-:W-:Y:S01]  /*3670*/  LOP3.LUT R77, R6, 0x70, R77, 0x78, !PT ;  /* 0x00000070064d7812 */ /* 0x000fe200078e784d */
[C---:B------:R-:W-:Y:S01]  /*3680*/  VIADD R6, R4.reuse, 0x450 ;  /* 0x0000045004067836 */ /* 0x040fe20000000000 */
[----:B------:R-:W-:Y:S01]  /*3690*/  SHF.R.U32.HI R78, RZ, 0x3, R9 ;  /* 0x00000003ff4e7819 */ /* 0x000fe20000011609 */
[----:B------:R-:W-:Y:S01]  /*36a0*/  VIADD R4, R4, 0x440 ;  /* 0x0000044004047836 */ /* 0x000fe20000000000 */
[----:B------:R-:W-:Y:S01]  /*36b0*/  SHF.R.U32.HI R76, RZ, 0x3, R7 ;  /* 0x00000003ff4c7819 */ /* 0x000fe20000011607 */
[----:B------:R-:W-:Y:S01]  /*36c0*/  IMAD R83, R86, 0x4, R3 ;  /* 0x0000000456537824 */ /* 0x000fe200078e0203 */
[----:B------:R-:W-:Y:S01]  /*36d0*/  SHF.R.U32.HI R75, RZ, 0x3, R8 ;  /* 0x00000003ff4b7819 */ /* 0x000fe20000011608 */
[----:B------:R-:W-:Y:S01]  /*36e0*/  IMAD.MOV.U32 R72, RZ, RZ, 0x1 ;  /* 0x00000001ff487424 */ /* 0x000fe200078e00ff */
[----:B------:R-:W-:Y:S01]  /*36f0*/  SHF.R.U32.HI R73, RZ, 0x3, R6 ;  /* 0x00000003ff497819 */ /* 0x000fe20000011606 */
[----:B------:R-:W-:Y:S01]  /*3700*/  IMAD.MOV.U32 R70, RZ, RZ, RZ ;  /* 0x000000ffff467224 */ /* 0x000fe200078e00ff */
[----:B------:R-:W-:Y:S01]  /*3710*/  SHF.R.U32.HI R71, RZ, 0x3, R4 ;  /* 0x00000003ff477819 */ /* 0x000fe20000011604 */
[----:B------:R-:W-:Y:S01]  /*3720*/  IMAD.MOV.U32 R69, RZ, RZ, RZ ;  /* 0x000000ffff457224 */ /* 0x000fe200078e00ff */
[----:B------:R-:W-:Y:S01]  /*3730*/  PRMT R66, R11, 0x654, R66 ;  /* 0x000006540b427816 */ /* 0x000fe20000000042 */
[----:B------:R-:W-:Y:S01]  /*3740*/  IMAD R74, R5, 0x200000, R84 ;  /* 0x00200000054a7824 */ /* 0x000fe200078e0254 */
[----:B------:R-:W-:-:S02]  /*3750*/  LOP3.LUT R78, R9, 0x70, R78, 0x78, !PT ;  /* 0x00000070094e7812 */ /* 0x000fc400078e784e */
[----:B------:R-:W-:Y:S02]  /*3760*/  LOP3.LUT R76, R7, 0x70, R76, 0x78, !PT ;  /* 0x00000070074c7812 */ /* 0x000fe400078e784c */
[----:B------:R-:W-:Y:S02]  /*3770*/  LOP3.LUT R75, R8, 0x70, R75, 0x78, !PT ;  /* 0x00000070084b7812 */ /* 0x000fe400078e784b */
[----:B------:R-:W-:Y:S02]  /*3780*/  LOP3.LUT R73, R6, 0x70, R73, 0x78, !PT ;  /* 0x0000007006497812 */ /* 0x000fe400078e7849 */
[----:B-123--:R-:W-:-:S07]  /*3790*/  LOP3.LUT R71, R4, 0x70, R71, 0x78, !PT ;  /* 0x0000007004477812 */ /* 0x00efce00078e7847 */
.L_x_78:
[----:B----4-:R-:W1:Y:S01]  /*37a0*/  LDC.64 R8, c[0x0][0x750] ;  /* 0x0001d400ff087b82 */ /* 0x010e620000000a00 */
[----:B------:R-:W-:-:S05]  /*37b0*/  IMAD.SHL.U32 R5, R60, 0x100, RZ ;  /* 0x000001003c057824 */ /* 0x000fca00078e00ff */
[----:B------:R-:W-:Y:S02]  /*37c0*/  LEA.HI.SX32 R4, R5, R68, 0x1f ;  /* 0x0000004405047211 */ /* 0x000fe400078ffaff */
[----:B------:R-:W2:Y:S01]  /*37d0*/  LDC.64 R6, c[0x0][0x758] ;  /* 0x0001d600ff067b82 */ /* 0x000ea20000000a00 */
[----:B-1----:R-:W-:-:S05]  /*37e0*/  IMAD.WIDE R8, R62, 0x4, R8 ;  /* 0x000000043e087825 */ /* 0x002fca00078e0208 */
[----:B------:R1:W5:Y:S01]  /*37f0*/  LDG.E R85, desc[UR30][R8.64] ;  /* 0x0000001e08557981 */ /* 0x000362000c1e1900 */
[----:B--2---:R-:W-:-:S04]  /*3800*/  IMAD.WIDE R10, R4, 0x4, R6 ;  /* 0x00000004040a7825 */ /* 0x004fc800078e0206 */
[----:B------:R-:W-:Y:S01]  /*3810*/  IMAD.U32 R4, R69, -0x80000000, RZ ;  /* 0x8000000045047824 */ /* 0x000fe200078e00ff */
[----:B------:R1:W5:Y:S03]  /*3820*/  LDG.E R63, desc[UR30][R10.64] ;  /* 0x0000001e0a3f7981 */ /* 0x000366000c1e1900 */
[----:B------:R-:W2:Y:S01]  /*3830*/  SYNCS.PHASECHK.TRANS64.TRYWAIT P0, [R3+URZ+0x50], R4 ;  /* 0x00005004030075a7 */ /* 0x000ea200080011ff */
[----:B------:R-:W-:-:S04]  /*3840*/  LEA.HI R6, R60, R60, RZ, 0x1 ;  /* 0x0000003c3c067211 */ /* 0x000fc800078f08ff */
[----:B------:R-:W-:-:S04]  /*3850*/  LOP3.LUT R5, R6, 0xfffffffe, RZ, 0xc0, !PT ;  /* 0xfffffffe06057812 */ /* 0x000fc800078ec0ff */
[----:B------:R-:W-:-:S04]  /*3860*/  ISETP.NE.AND P1, PT, R60, R5, PT ;  /* 0x000000053c00720c */ /* 0x000fc80003f25270 */
[----:B------:R-:W-:Y:S02]  /*3870*/  ISETP.LT.AND P1, PT, R60, RZ, P1 ;  /* 0x000000ff3c00720c */ /* 0x000fe40000f21270 */
[----:B------:R-:W-:Y:S01]  /*3880*/  SHF.R.U32.HI R5, RZ, 0x1, R6 ;  /* 0x00000001ff057819 */ /* 0x000fe20000011606 */
[----:B------:R-:W-:-:S03]  /*3890*/  IMAD.MOV.U32 R65, RZ, RZ, R62 ;  /* 0x000000ffff417224 */ /* 0x000fc600078e003e */
[----:B------:R-:W-:-:S07]  /*38a0*/  IADD3 R87, PT, PT, R5, -0x1, RZ ;  /* 0xffffffff05577810 */ /* 0x000fce0007ffe0ff */
[----:B------:R-:W-:Y:S01]  /*38b0*/  @!P1 IADD3 R87, PT, PT, R5, RZ, RZ ;  /* 0x000000ff05579210 */ /* 0x000fe20007ffe0ff */
[----:B-12---:R-:W-:Y:S06]  /*38c0*/  @!P0 BRA `(.L_x_66) ;  /* 0x0000002800508947 */ /* 0x006fec0003800000 */
.L_x_109:
[----:B------:R-:W-:Y:S01]  /*38d0*/  SHF.R.S32.HI R64, RZ, 0x1f, R62 ;  /* 0x0000001fff407819 */ /* 0x000fe2000001143e */
[C---:B------:R-:W-:Y:S01]  /*38e0*/  IMAD R62, R69.reuse, 0xd0, R74 ;  /* 0x000000d0453e7824 */ /* 0x040fe200078e024a */
[----:B------:R-:W-:Y:S02]  /*38f0*/  ISETP.NE.AND P4, PT, R69, RZ, PT ;  /* 0x000000ff4500720c */ /* 0x000fe40003f85270 */
[----:B------:R-:W-:Y:S02]  /*3900*/  CS2R R90, SRZ ;  /* 0x00000000005a7805 */ /* 0x000fe4000001ff00 */
[----:B------:R-:W-:Y:S02]  /*3910*/  CS2R R88, SRZ ;  /* 0x0000000000587805 */ /* 0x000fe4000001ff00 */
[----:B------:R-:W-:-:S07]  /*3920*/  LEA R87, R87, UR21, 0x8 ;  /* 0x0000001557577c11 */ /* 0x000fce000f8e40ff */
.L_x_73:
[----:B------:R-:W-:Y:S01]  /*3930*/  IADD3 R60, PT, PT, R90, 0x3, RZ ;  /* 0x000000035a3c7810 */ /* 0x000fe20007ffe0ff */
[----:B------:R-:W-:Y:S05]  /*3940*/  WARPSYNC.ALL ;  /* 0x0000000000007948 */ /* 0x000fea0003800000 */
[----:B------:R-:W-:Y:S01]  /*3950*/  NOP ;  /* 0x0000000000007918 */ /* 0x000fe20000000000 */
[----:B------:R-:W-:Y:S01]  /*3960*/  SEL R60, R60, R89, !P4 ;  /* 0x000000593c3c7207 */ /* 0x000fe20006000000 */
[----:B------:R-:W-:Y:S01]  /*3970*/  BSSY.RECONVERGENT B0, `(.L_x_67) ;  /* 0x000005a000007945 */ /* 0x000fe20003800200 */
[----:B------:R-:W-:Y:S02]  /*3980*/  ISETP.NE.AND P0, PT, R88, RZ, PT ;  /* 0x000000ff5800720c */ /* 0x000fe40003f05270 */
[----:B------:R-:W-:-:S04]  /*3990*/  SHF.L.U32 R92, R60, 0x6, RZ ;  /* 0x000000063c5c7819 */ /* 0x000fc800000006ff */
[----:B------:R-:W-:-:S04]  /*39a0*/  IADD3 R4, PT, PT, R62, R92, RZ ;  /* 0x0000005c3e047210 */ /* 0x000fc80007ffe0ff */
[----:B------:R-:W-:-:S13]  /*39b0*/  R2UR UR4, R4 ;  /* 0x00000000040472ca */ /* 0x000fda00000e0000 */
[----:B------:R-:W2:Y:S01]  /*39c0*/  LDTM.x32 R28, tmem[UR4+0x20] ;  /* 0x00002004001c79ee */ /* 0x000ea200082c0000 */
[----:B------:R-:W-:Y:S01]  /*39d0*/  R2UR UR4, R4 ;  /* 0x00000000040472ca */ /* 0x000fe200000e0000 */
[C---:B--2--5:R-:W-:Y:S01]  /*39e0*/  FMUL R93, R85.reuse, R28 ;  /* 0x0000001c555d7220 */ /* 0x064fe20000400000 */
[C---:B------:R-:W-:Y:S01]  /*39f0*/  FMUL R94, R85.reuse, R29 ;  /* 0x0000001d555e7220 */ /* 0x040fe20000400000 */
[C---:B------:R-:W-:Y:S01]  /*3a00*/  FMUL R95, R85.reuse, R30 ;  /* 0x0000001e555f7220 */ /* 0x040fe20000400000 */
[C---:B------:R-:W-:Y:S01]  /*3a10*/  FMUL R96, R85.reuse, R31 ;  /* 0x0000001f55607220 */ /* 0x040fe20000400000 */
[C---:B------:R-:W-:Y:S01]  /*3a20*/  FMUL R97, R85.reuse, R32 ;  /* 0x0000002055617220 */ /* 0x040fe20000400000 */
[C---:B------:R-:W-:Y:S01]  /*3a30*/  FMUL R98, R85.reuse, R33 ;  /* 0x0000002155627220 */ /* 0x040fe20000400000 */
[C---:B------:R-:W-:Y:S01]  /*3a40*/  FMUL R99, R85.reuse, R34 ;  /* 0x0000002255637220 */ /* 0x040fe20000400000 */
[C---:B------:R-:W-:Y:S01]  /*3a50*/  FMUL R100, R85.reuse, R35 ;  /* 0x0000002355647220 */ /* 0x040fe20000400000 */
[----:B------:R-:W-:-:S04]  /*3a60*/  FMUL R36, R85, R36 ;  /* 0x0000002455247220 */ /* 0x000fc80000400000 */
[----:B-1----:R-:W1:Y:S01]  /*3a70*/  LDTM.x32 R4, tmem[UR4] ;  /* 0x00000004000479ee */ /* 0x002e6200082c0000 */
[C---:B------:R-:W-:Y:S01]  /*3a80*/  FMUL R37, R85.reuse, R37 ;  /* 0x0000002555257220 */ /* 0x040fe20000400000 */
        /* <DEDUP_REMOVED lines=22> */
[C---:B-1----:R-:W-:Y:S01]  /*3bf0*/  FMUL R105, R85.reuse, R8 ;  /* 0x0000000855697220 */ /* 0x042fe20000400000 */
        /* <DEDUP_REMOVED lines=30> */
[----:B------:R-:W-:Y:S01]  /*3de0*/  FMUL R35, R85, R35 ;  /* 0x0000002355237220 */ /* 0x000fe20000400000 */
[----:B------:R-:W-:-:S02]  /*3df0*/  F2FP.BF16.F32.PACK_AB R8, R94, R93 ;  /* 0x0000005d5e08723e */ /* 0x000fc400000010ff */
[----:B------:R-:W-:Y:S02]  /*3e00*/  F2FP.BF16.F32.PACK_AB R9, R96, R95 ;  /* 0x0000005f6009723e */ /* 0x000fe400000010ff */
[----:B------:R-:W-:Y:S02]  /*3e10*/  F2FP.BF16.F32.PACK_AB R10, R98, R97 ;  /* 0x00000061620a723e */ /* 0x000fe400000010ff */
[----:B------:R-:W-:Y:S02]  /*3e20*/  F2FP.BF16.F32.PACK_AB R11, R100, R99 ;  /* 0x00000063640b723e */ /* 0x000fe400000010ff */
[----:B------:R-:W-:Y:S02]  /*3e30*/  F2FP.BF16.F32.PACK_AB R12, R37, R36 ;  /* 0x00000024250c723e */ /* 0x000fe400000010ff */
[----:B------:R-:W-:Y:S02]  /*3e40*/  F2FP.BF16.F32.PACK_AB R13, R39, R38 ;  /* 0x00000026270d723e */ /* 0x000fe400000010ff */
[----:B------:R-:W-:-:S02]  /*3e50*/  F2FP.BF16.F32.PACK_AB R14, R41, R40 ;  /* 0x00000028290e723e */ /* 0x000fc400000010ff */
[----:B------:R-:W-:Y:S02]  /*3e60*/  F2FP.BF16.F32.PACK_AB R15, R43, R42 ;  /* 0x0000002a2b0f723e */ /* 0x000fe400000010ff */
[----:B------:R-:W-:Y:S02]  /*3e70*/  F2FP.BF16.F32.PACK_AB R16, R45, R44 ;  /* 0x0000002c2d10723e */ /* 0x000fe400000010ff */
[----:B------:R-:W-:Y:S02]  /*3e80*/  F2FP.BF16.F32.PACK_AB R17, R47, R46 ;  /* 0x0000002e2f11723e */ /* 0x000fe400000010ff */
[----:B------:R-:W-:Y:S02]  /*3e90*/  F2FP.BF16.F32.PACK_AB R18, R49, R48 ;  /* 0x000000303112723e */ /* 0x000fe400000010ff */
[----:B------:R-:W-:Y:S01]  /*3ea0*/  F2FP.BF16.F32.PACK_AB R19, R51, R50 ;  /* 0x000000323313723e */ /* 0x000fe200000010ff */
[----:B------:R-:W-:Y:S06]  /*3eb0*/  @P0 BRA `(.L_x_68) ;  /* 0x0000000000140947 */ /* 0x000fec0003800000 */
[----:B------:R-:W-:Y:S01]  /*3ec0*/  ELECT P0, URZ, PT ;  /* 0x0000000000ff782f */ /* 0x000fe20003800000 */
[----:B------:R-:W-:Y:S01]  /*3ed0*/  NOP ;  /* 0x0000000000007918 */ /* 0x000fe20000000000 */
[----:B------:R-:W-:-:S11]  /*3ee0*/  LOP3.LUT R69, R69, 0x1, RZ, 0x3c, !PT ;  /* 0x0000000145457812 */ /* 0x000fd600078e3cff */
[----:B------:R-:W-:-:S04]  /*3ef0*/  @P0 IMAD.MOV.U32 R5, RZ, RZ, 0x1 ;  /* 0x00000001ff050424 */ /* 0x000fc800078e00ff */
[----:B------:R1:W-:Y:S03]  /*3f00*/  @P0 SYNCS.ARRIVE.TRANS64.RED.ART0 RZ, [R66+URZ], R5 ;  /* 0x0000000542ff09a7 */ /* 0x0003e600085004ff */
.L_x_68:
[----:B------:R-:W-:Y:S05]  /*3f10*/  BSYNC.RECONVERGENT B0 ;  /* 0x0000000000007941 */ /* 0x000fea0003800200 */
.L_x_67:
[----:B------:R-:W-:Y:S01]  /*3f20*/  F2FP.BF16.F32.PACK_AB R20, R53, R52 ;  /* 0x000000343514723e */ /* 0x000fe200000010ff */
[----:B------:R2:W-:Y:S01]  /*3f30*/  STS.128 [R71], R8 ;  /* 0x0000000847007388 */ /* 0x0005e20000000c00 */
[----:B------:R-:W-:Y:S02]  /*3f40*/  F2FP.BF16.F32.PACK_AB R21, R55, R54 ;  /* 0x000000363715723e */ /* 0x000fe400000010ff */
[----:B------:R-:W-:Y:S01]  /*3f50*/  F2FP.BF16.F32.PACK_AB R22, R57, R56 ;  /* 0x000000383916723e */ /* 0x000fe200000010ff */
[----:B------:R3:W-:Y:S01]  /*3f60*/  STS.128 [R73], R12 ;  /* 0x0000000c49007388 */ /* 0x0007e20000000c00 */
[----:B------:R-:W-:Y:S02]  /*3f70*/  F2FP.BF16.F32.PACK_AB R23, R59, R58 ;  /* 0x0000003a3b17723e */ /* 0x000fe400000010ff */
[----:B------:R-:W-:Y:S01]  /*3f80*/  F2FP.BF16.F32.PACK_AB R4, R102, R101 ;  /* 0x000000656604723e */ /* 0x000fe200000010ff */
[----:B------:R5:W-:Y:S01]  /*3f90*/  STS.128 [R75], R16 ;  /* 0x000000104b007388 */ /* 0x000be20000000c00 */
[----:B-1----:R-:W-:-:S02]  /*3fa0*/  F2FP.BF16.F32.PACK_AB R5, R104, R103 ;  /* 0x000000676805723e */ /* 0x002fc400000010ff */
[----:B------:R-:W-:Y:S01]  /*3fb0*/  F2FP.BF16.F32.PACK_AB R6, R106, R105 ;  /* 0x000000696a06723e */ /* 0x000fe200000010ff */
[----:B------:R1:W-:Y:S01]  /*3fc0*/  STS.128 [R76], R20 ;  /* 0x000000144c007388 */ /* 0x0003e20000000c00 */
[----:B------:R-:W-:Y:S02]  /*3fd0*/  F2FP.BF16.F32.PACK_AB R7, R108, R107 ;  /* 0x0000006b6c07723e */ /* 0x000fe400000010ff */
[----:B------:R-:W-:Y:S02]  /*3fe0*/  ISETP.NE.AND P2, PT, R86, RZ, PT ;  /* 0x000000ff5600720c */ /* 0x000fe40003f45270 */
[C---:B----4-:R-:W-:Y:S01]  /*3ff0*/  ISETP.GE.U32.AND P3, PT, R88.reuse, 0x6, PT ;  /* 0x000000065800780c */ /* 0x050fe20003f66070 */
[----:B------:R1:W-:Y:S01]  /*4000*/  STS.128 [R77], R4 ;  /* 0x000000044d007388 */ /* 0x0003e20000000c00 */
[----:B------:R-:W-:Y:S01]  /*4010*/  VIADD R88, R88, 0x2 ;  /* 0x0000000258587836 */ /* 0x000fe20000000000 */
[----:B--2---:R-:W-:Y:S02]  /*4020*/  F2FP.BF16.F32.PACK_AB R8, R110, R109 ;  /* 0x0000006d6e08723e */ /* 0x004fe400000010ff */
[----:B------:R-:W-:-:S02]  /*4030*/  F2FP.BF16.F32.PACK_AB R9, R112, R111 ;  /* 0x0000006f7009723e */ /* 0x000fc400000010ff */
[----:B------:R-:W-:Y:S02]  /*4040*/  F2FP.BF16.F32.PACK_AB R10, R114, R113 ;  /* 0x00000071720a723e */ /* 0x000fe400000010ff */
[----:B------:R-:W-:Y:S02]  /*4050*/  F2FP.BF16.F32.PACK_AB R11, R116, R115 ;  /* 0x00000073740b723e */ /* 0x000fe400000010ff */
[----:B---3--:R-:W-:Y:S02]  /*4060*/  F2FP.BF16.F32.PACK_AB R12, R118, R117 ;  /* 0x00000075760c723e */ /* 0x008fe400000010ff */
[----:B------:R-:W-:Y:S01]  /*4070*/  F2FP.BF16.F32.PACK_AB R13, R120, R119 ;  /* 0x00000077780d723e */ /* 0x000fe200000010ff */
[----:B------:R1:W-:Y:S01]  /*4080*/  STS.128 [R78], R8 ;  /* 0x000000084e007388 */ /* 0x0003e20000000c00 */
[----:B------:R-:W-:Y:S02]  /*4090*/  F2FP.BF16.F32.PACK_AB R14, R25, R24 ;  /* 0x00000018190e723e */ /* 0x000fe400000010ff */
[----:B------:R-:W-:-:S02]  /*40a0*/  F2FP.BF16.F32.PACK_AB R15, R27, R26 ;  /* 0x0000001a1b0f723e */ /* 0x000fc400000010ff */
[----:B-----5:R-:W-:Y:S02]  /*40b0*/  F2FP.BF16.F32.PACK_AB R16, R29, R28 ;  /* 0x0000001c1d10723e */ /* 0x020fe400000010ff */
[----:B------:R-:W-:Y:S01]  /*40c0*/  F2FP.BF16.F32.PACK_AB R17, R31, R30 ;  /* 0x0000001e1f11723e */ /* 0x000fe200000010ff */
[----:B------:R1:W-:Y:S01]  /*40d0*/  STS.128 [R79], R12 ;  /* 0x0000000c4f007388 */ /* 0x0003e20000000c00 */
[----:B------:R-:W-:Y:S02]  /*40e0*/  F2FP.BF16.F32.PACK_AB R18, R33, R32 ;  /* 0x000000202112723e */ /* 0x000fe400000010ff */
[----:B------:R-:W-:-:S05]  /*40f0*/  F2FP.BF16.F32.PACK_AB R19, R35, R34 ;  /* 0x000000222313723e */ /* 0x000fca00000010ff */
[----:B------:R1:W-:Y:S01]  /*4100*/  STS.128 [R80], R16 ;  /* 0x0000001050007388 */ /* 0x0003e20000000c00 */
[----:B------:R2:W-:Y:S06]  /*4110*/  MEMBAR.ALL.CTA ;  /* 0x0000000000007992 */ /* 0x0005ec0000008000 */
[----:B--2---:R-:W2:Y:S02]  /*4120*/  FENCE.VIEW.ASYNC.S ;  /* 0x00000000000073c6 */ /* 0x004ea40000000000 */
[----:B--2---:R-:W-:Y:S06]  /*4130*/  BAR.SYNC.DEFER_BLOCKING 0x2, 0x80 ;  /* 0x0082000000007b1d */ /* 0x004fec0000010000 */
[----:B------:R-:W-:Y:S05]  /*4140*/  @P2 BRA `(.L_x_69) ;  /* 0x0000000000442947 */ /* 0x000fea0003800000 */
[----:B------:R-:W-:Y:S01]  /*4150*/  UIADD3 UR10, UP0, UPT, UR8, 0x240, URZ ;  /* 0x00000240080a7890 */ /* 0x000fe2000ff1e0ff */
[----:B------:R-:W-:Y:S01]  /*4160*/  PLOP3.LUT P0, PT, PT, PT, PT, 0x80, 0x8 ;  /* 0x000000000008781c */ /* 0x000fe20003f0f070 */
[----:B------:R-:W-:Y:S01]  /*4170*/  IMAD R92, R61, 0x100, R92 ;  /* 0x000001003d5c7824 */ /* 0x000fe200078e025c */
[----:B-1----:R-:W-:Y:S01]  /*4180*/  IADD3 R4, PT, PT, R3, 0x400, RZ ;  /* 0x0000040003047810 */ /* 0x002fe20007ffe0ff */
[----:B------:R-:W-:-:S12]  /*4190*/  UIADD3.X UR11, UPT, UPT, URZ, UR9, URZ, UP0, !UPT ;  /* 0x00000009ff0b7290 */ /* 0x000fd800087fe4ff */
.L_x_70:
[----:B------:R-:W-:Y:S02]  /*41a0*/  PLOP3.LUT P1, PT, P1, P0, PT, 0xf2, 0x2f ;  /* 0x00000000002f781c */ /* 0x000fe40000f21e72 */
[----:B------:R-:W-:-:S08]  /*41b0*/  @P0 R2UR P1, UR6, R87 ;  /* 0x00000000570602ca */ /* 0x000fd00000020000 */
[----:B------:R-:W-:Y:S02]  /*41c0*/  PLOP3.LUT P1, PT, P1, P0, PT, 0xf2, 0x2f ;  /* 0x00000000002f781c */ /* 0x000fe40000f21e72 */
[----:B------:R-:W-:-:S08]  /*41d0*/  @P0 R2UR.OR P1, UR5, R92 ;  /* 0x000000005c0502ca */ /* 0x000fd00000120000 */
[----:B------:R-:W-:Y:S02]  /*41e0*/  PLOP3.LUT P1, PT, P1, P0, PT, 0xf2, 0x2f ;  /* 0x00000000002f781c */ /* 0x000fe40000f21e72 */
[----:B------:R-:W-:-:S08]  /*41f0*/  @P0 R2UR.OR P1, UR4, R4 ;  /* 0x00000000040402ca */ /* 0x000fd00000120000 */
[----:B------:R-:W-:Y:S02]  /*4200*/  @P0 PLOP3.LUT P0, PT, P1, PT, PT, 0x80, 0x8 ;  /* 0x000000000008081c */ /* 0x000fe40000f0f070 */
[----:B------:R-:W-:-:S03]  /*4210*/  PLOP3.LUT P1, PT, PT, PT, PT, 0x80, 0x8 ;  /* 0x000000000008781c */ /* 0x000fc60003f2f070 */
[----:B------:R1:W-:Y:S08]  /*4220*/  UTMASTG.2D [UR4], [UR10], desc[URZ] ;  /* 0x0000ff040a0073b5 */ /* 0x0003f00008009000 */
[----:B-1----:R-:W-:Y:S05]  /*4230*/  @P0 BRA.U.ANY `(.L_x_70) ;  /* 0xfffffffd00d80947 */ /* 0x002fea000393ffff */
[----:B------:R0:W-:Y:S01]  /*4240*/  UTMACMDFLUSH ;  /* 0x00000000000079b7 */ /* 0x0001e20000000000 */
[----:B------:R-:W-:-:S04]  /*4250*/  DEPBAR.LE SB0, 0x0 ;  /* 0x000080000000791a */ /* 0x000fc80000000000 */
.L_x_69:
[----:B------:R-:W-:Y:S01]  /*4260*/  FMUL R131, R101, -1.4426950216293334961 ;  /* 0xbfb8aa3b65837820 */ /* 0x000fe20000400000 */
[----:B------:R-:W-:Y:S01]  /*4270*/  FMUL R130, R102, -1.4426950216293334961 ;  /* 0xbfb8aa3b66827820 */ /* 0x000fe20000400000 */
[----:B------:R-:W-:Y:S01]  /*4280*/  FMUL R129, R103, -1.4426950216293334961 ;  /* 0xbfb8aa3b67817820 */ /* 0x000fe20000400000 */
[----:B------:R-:W-:Y:S01]  /*4290*/  FMUL R128, R104, -1.4426950216293334961 ;  /* 0xbfb8aa3b68807820 */ /* 0x000fe20000400000 */
[----:B------:R-:W-:Y:S01]  /*42a0*/  FMUL R127, R105, -1.4426950216293334961 ;  /* 0xbfb8aa3b697f7820 */ /* 0x000fe20000400000 */
[----:B------:R-:W-:Y:S01]  /*42b0*/  FMUL R126, R106, -1.4426950216293334961 ;  /* 0xbfb8aa3b6a7e7820 */ /* 0x000fe20000400000 */
[----:B------:R-:W2:Y:S01]  /*42c0*/  MUFU.EX2 R131, R131 ;  /* 0x0000008300837308 */ /* 0x000ea20000000800 */
[----:B------:R-:W-:Y:S01]  /*42d0*/  FMUL R125, R107, -1.4426950216293334961 ;  /* 0xbfb8aa3b6b7d7820 */ /* 0x000fe20000400000 */
[----:B------:R-:W-:Y:S01]  /*42e0*/  FMUL R124, R108, -1.4426950216293334961 ;  /* 0xbfb8aa3b6c7c7820 */ /* 0x000fe20000400000 */
[----:B------:R-:W-:Y:S01]  /*42f0*/  FMUL R123, R109, -1.4426950216293334961 ;  /* 0xbfb8aa3b6d7b7820 */ /* 0x000fe20000400000 */
[----:B------:R-:W-:Y:S01]  /*4300*/  FMUL R122, R110, -1.4426950216293334961 ;  /* 0xbfb8aa3b6e7a7820 */ /* 0x000fe20000400000 */
[----:B------:R-:W-:Y:S01]  /*4310*/  FMUL R121, R111, -1.4426950216293334961 ;  /* 0xbfb8aa3b6f797820 */ /* 0x000fe20000400000 */
[----:B------:R-:W-:Y:S01]  /*4320*/  FMUL R92, R112, -1.4426950216293334961 ;  /* 0xbfb8aa3b705c7820 */ /* 0x000fe20000400000 */
[----:B-1----:R-:W-:Y:S01]  /*4330*/  FMUL R8, R31, -1.4426950216293334961 ;  /* 0xbfb8aa3b1f087820 */ /* 0x002fe20000400000 */
[----:B------:R-:W1:Y:S01]  /*4340*/  MUFU.EX2 R130, R130 ;  /* 0x0000008200827308 */ /* 0x000e620000000800 */
[----:B------:R-:W-:Y:S01]  /*4350*/  FMUL R9, R30, -1.4426950216293334961 ;  /* 0xbfb8aa3b1e097820 */ /* 0x000fe20000400000 */
[----:B------:R-:W-:Y:S01]  /*4360*/  FMUL R7, R32, -1.4426950216293334961 ;  /* 0xbfb8aa3b20077820 */ /* 0x000fe20000400000 */
[----:B------:R-:W-:Y:S01]  /*4370*/  FMUL R23, R113, -1.4426950216293334961 ;  /* 0xbfb8aa3b71177820 */ /* 0x000fe20000400000 */
[----:B------:R-:W-:Y:S01]  /*4380*/  FMUL R22, R114, -1.4426950216293334961 ;  /* 0xbfb8aa3b72167820 */ /* 0x000fe20000400000 */
[----:B------:R-:W-:Y:S01]  /*4390*/  FMUL R21, R115, -1.4426950216293334961 ;  /* 0xbfb8aa3b73157820 */ /* 0x000fe20000400000 */
[----:B------:R-:W-:Y:S01]  /*43a0*/  FMUL R11, R28, -1.4426950216293334961 ;  /* 0xbfb8aa3b1c0b7820 */ /* 0x000fe20000400000 */
[----:B------:R-:W-:Y:S01]  /*43b0*/  FMUL R10, R29, -1.4426950216293334961 ;  /* 0xbfb8aa3b1d0a7820 */ /* 0x000fe20000400000 */
[----:B------:R-:W3:Y:S01]  /*43c0*/  MUFU.EX2 R129, R129 ;  /* 0x0000008100817308 */ /* 0x000ee20000000800 */
[----:B------:R-:W-:Y:S01]  /*43d0*/  FMUL R20, R116, -1.4426950216293334961 ;  /* 0xbfb8aa3b74147820 */ /* 0x000fe20000400000 */
[----:B------:R-:W-:Y:S01]  /*43e0*/  FMUL R16, R120, -1.4426950216293334961 ;  /* 0xbfb8aa3b78107820 */ /* 0x000fe20000400000 */
[----:B------:R-:W-:Y:S01]  /*43f0*/  FMUL R6, R33, -1.4426950216293334961 ;  /* 0xbfb8aa3b21067820 */ /* 0x000fe20000400000 */
[----:B------:R-:W-:Y:S01]  /*4400*/  FMUL R5, R34, -1.4426950216293334961 ;  /* 0xbfb8aa3b22057820 */ /* 0x000fe20000400000 */
[----:B------:R-:W-:Y:S01]  /*4410*/  FMUL R4, R35, -1.4426950216293334961 ;  /* 0xbfb8aa3b23047820 */ /* 0x000fe20000400000 */
[----:B------:R-:W-:Y:S01]  /*4420*/  FMUL R19, R117, -1.4426950216293334961 ;  /* 0xbfb8aa3b75137820 */ /* 0x000fe20000400000 */
[----:B------:R-:W-:Y:S01]  /*4430*/  FMUL R13, R26, -1.4426950216293334961 ;  /* 0xbfb8aa3b1a0d7820 */ /* 0x000fe20000400000 */
[----:B------:R-:W4:Y:S01]  /*4440*/  MUFU.EX2 R128, R128 ;  /* 0x0000008000807308 */ /* 0x000f220000000800 */
[----:B------:R-:W-:Y:S01]  /*4450*/  FMUL R18, R118, -1.4426950216293334961 ;  /* 0xbfb8aa3b76127820 */ /* 0x000fe20000400000 */
[----:B------:R-:W-:Y:S01]  /*4460*/  FMUL R17, R119, -1.4426950216293334961 ;  /* 0xbfb8aa3b77117820 */ /* 0x000fe20000400000 */
[----:B------:R-:W-:Y:S01]  /*4470*/  FMUL R14, R25, -1.4426950216293334961 ;  /* 0xbfb8aa3b190e7820 */ /* 0x000fe20000400000 */
[----:B------:R-:W-:Y:S01]  /*4480*/  FMUL R12, R27, -1.4426950216293334961 ;  /* 0xbfb8aa3b1b0c7820 */ /* 0x000fe20000400000 */
[----:B--2---:R-:W-:Y:S01]  /*4490*/  FADD R132, R131, 1 ;  /* 0x3f80000083847421 */ /* 0x004fe20000000000 */
[----:B-1----:R-:W-:Y:S01]  /*44a0*/  FADD R131, R130, 1 ;  /* 0x3f80000082837421 */ /* 0x002fe20000000000 */
[----:B------:R-:W-:Y:S01]  /*44b0*/  FMUL R15, R24, -1.4426950216293334961 ;  /* 0xbfb8aa3b180f7820 */ /* 0x000fe20000400000 */
[----:B------:R-:W1:Y:S01]  /*44c0*/  MUFU.EX2 R127, R127 ;  /* 0x0000007f007f7308 */ /* 0x000e620000000800 */
[----:B---3--:R-:W-:Y:S01]  /*44d0*/  FADD R130, R129, 1 ;  /* 0x3f80000081827421 */ /* 0x008fe20000000000 */
[----:B------:R-:W-:Y:S06]  /*44e0*/  BAR.SYNC.DEFER_BLOCKING 0x2, 0x80 ;  /* 0x0082000000007b1d */ /* 0x000fec0000010000 */
[----:B------:R-:W2:Y:S01]  /*44f0*/  MUFU.EX2 R126, R126 ;  /* 0x0000007e007e7308 */ /* 0x000ea20000000800 */
[----:B----4-:R-:W-:-:S07]  /*4500*/  FADD R129, R128, 1 ;  /* 0x3f80000080817421 */ /* 0x010fce0000000000 */
[----:B------:R-:W3:Y:S01]  /*4510*/  MUFU.EX2 R125, R125 ;  /* 0x0000007d007d7308 */ /* 0x000ee20000000800 */
[----:B-1----:R-:W-:-:S07]  /*4520*/  FADD R128, R127, 1 ;  /* 0x3f8000007f807421 */ /* 0x002fce0000000000 */
[----:B------:R-:W1:Y:S01]  /*4530*/  MUFU.EX2 R124, R124 ;  /* 0x0000007c007c7308 */ /* 0x000e620000000800 */
[----:B--2---:R-:W-:-:S07]  /*4540*/  FADD R127, R126, 1 ;  /* 0x3f8000007e7f7421 */ /* 0x004fce0000000000 */
[----:B------:R-:W2:Y:S01]  /*4550*/  MUFU.EX2 R123, R123 ;  /* 0x0000007b007b7308 */ /* 0x000ea20000000800 */
[----:B---3--:R-:W-:-:S07]  /*4560*/  FADD R126, R125, 1 ;  /* 0x3f8000007d7e7421 */ /* 0x008fce0000000000 */
        /* <DEDUP_REMOVED lines=46> */
[----:B------:R-:W2:Y:S01]  /*4850*/  MUFU.RCP R122, R122 ;  /* 0x0000007a007a7308 */ /* 0x000ea20000001000 */
[----:B---3--:R-:W-:-:S07]  /*4860*/  FADD R12, R12, 1 ;  /* 0x3f8000000c0c7421 */ /* 0x008fce0000000000 */
[----:B------:R-:W3:Y:S01]  /*4870*/  MUFU.RCP R121, R121 ;  /* 0x0000007900797308 */ /* 0x000ee20000001000 */
[----:B-1----:R-:W-:-:S07]  /*4880*/  FADD R15, R15, 1 ;  /* 0x3f8000000f0f7421 */ /* 0x002fce0000000000 */
[----:B------:R-:W1:Y:S01]  /*4890*/  MUFU.RCP R8, R8 ;  /* 0x0000000800087308 */ /* 0x000e620000001000 */
[----:B--2---:R-:W-:-:S04]  /*48a0*/  FMUL R111, R111, R122 ;  /* 0x0000007a6f6f7220 */ /* 0x004fc80000400000 */
[----:B------:R-:W-:-:S03]  /*48b0*/  FMUL R38, R38, R111 ;  /* 0x0000006f26267220 */ /* 0x000fc60000400000 */
[----:B------:R-:W2:Y:S01]  /*48c0*/  MUFU.RCP R9, R9 ;  /* 0x0000000900097308 */ /* 0x000ea20000001000 */
[----:B---3--:R-:W-:Y:S01]  /*48d0*/  FMUL R112, R112, R121 ;  /* 0x0000007970707220 */ /* 0x008fe20000400000 */
[----:B------:R-:W-:-:S03]  /*48e0*/  FMUL R38, R63, R38 ;  /* 0x000000263f267220 */ /* 0x000fc60000400000 */
[----:B------:R-:W-:-:S03]  /*48f0*/  FMUL R112, R39, R112 ;  /* 0x0000007027707220 */ /* 0x000fc60000400000 */
[----:B------:R-:W3:Y:S01]  /*4900*/  MUFU.RCP R7, R7 ;  /* 0x0000000700077308 */ /* 0x000ee20000001000 */
[----:B-1----:R-:W-:-:S04]  /*4910*/  FMUL R8, R31, R8 ;  /* 0x000000081f087220 */ /* 0x002fc80000400000 */
[----:B------:R-:W-:-:S03]  /*4920*/  FMUL R8, R55, R8 ;  /* 0x0000000837087220 */ /* 0x000fc60000400000 */
[----:B------:R-:W1:Y:S01]  /*4930*/  MUFU.RCP R132, R132 ;  /* 0x0000008400847308 */ /* 0x000e620000001000 */
[----:B--2---:R-:W-:Y:S01]  /*4940*/  FMUL R9, R30, R9 ;  /* 0x000000091e097220 */ /* 0x004fe20000400000 */
[----:B------:R-:W-:-:S03]  /*4950*/  FMUL R8, R63, R8 ;  /* 0x000000083f087220 */ /* 0x000fc60000400000 */
[----:B------:R-:W-:-:S03]  /*4960*/  FMUL R54, R54, R9 ;  /* 0x0000000936367220 */ /* 0x000fc60000400000 */
[----:B------:R-:W2:Y:S01]  /*4970*/  MUFU.RCP R131, R131 ;  /* 0x0000008300837308 */ /* 0x000ea20000001000 */
[----:B---3--:R-:W-:Y:S01]  /*4980*/  FMUL R7, R32, R7 ;  /* 0x0000000720077220 */ /* 0x008fe20000400000 */
[----:B------:R-:W-:-:S03]  /*4990*/  FMUL R9, R63, R54 ;  /* 0x000000363f097220 */ /* 0x000fc60000400000 */
[----:B------:R-:W-:Y:S01]  /*49a0*/  FMUL R56, R56, R7 ;  /* 0x0000000738387220 */ /* 0x000fe20000400000 */
[----:B------:R-:W-:Y:S02]  /*49b0*/  FMUL R7, R63, R112 ;  /* 0x000000703f077220 */ /* 0x000fe40000400000 */
[----:B------:R-:W3:Y:S01]  /*49c0*/  MUFU.RCP R130, R130 ;  /* 0x0000008200827308 */ /* 0x000ee20000001000 */
[----:B-1----:R-:W-:Y:S01]  /*49d0*/  FMUL R132, R101, R132 ;  /* 0x0000008465847220 */ /* 0x002fe20000400000 */
[----:B------:R-:W-:-:S03]  /*49e0*/  FMUL R56, R63, R56 ;  /* 0x000000383f387220 */ /* 0x000fc60000400000 */
        /* <DEDUP_REMOVED lines=8> */
[----:B------:R-:W-:-:S03]  /*4a70*/  FMUL R130, R95, R130 ;  /* 0x000000825f827220 */ /* 0x000fc60000400000 */
[----:B------:R-:W3:Y:S01]  /*4a80*/  MUFU.RCP R124, R124 ;  /* 0x0000007c007c7308 */ /* 0x000ee20000001000 */
[----:B-1----:R-:W-:Y:S01]  /*4a90*/  FMUL R129, R104, R129 ;  /* 0x0000008168817220 */ /* 0x002fe20000400000 */
[----:B------:R-:W-:-:S03]  /*4aa0*/  FMUL R130, R63, R130 ;  /* 0x000000823f827220 */ /* 0x000fc60000400000 */
[----:B------:R-:W-:-:S03]  /*4ab0*/  FMUL R96, R96, R129 ;  /* 0x0000008160607220 */ /* 0x000fc60000400000 */
        /* <DEDUP_REMOVED lines=15> */
[----:B---3--:R-:W-:-:S04]  /*4bb0*/  FMUL R10, R29, R10 ;  /* 0x0000000a1d0a7220 */ /* 0x008fc80000400000 */
[----:B------:R-:W-:-:S03]  /*4bc0*/  FMUL R10, R53, R10 ;  /* 0x0000000a350a7220 */ /* 0x000fc60000400000 */
        /* <DEDUP_REMOVED lines=15> */
[----:B------:R-:W-:Y:S01]  /*4cc0*/  FMUL R58, R58, R5 ;  /* 0x000000053a3a7220 */ /* 0x000fe20000400000 */
[----:B------:R-:W-:Y:S02]  /*4cd0*/  FMNMX.NAN R5, |R7|, |R8|, !PT ;  /* 0x4000000807057209 */ /* 0x000fe40007820200 */
[----:B------:R-:W1:Y:S01]  /*4ce0*/  MUFU.RCP R127, R127 ;  /* 0x0000007f007f7308 */ /* 0x000e620000001000 */
[----:B--2---:R-:W-:Y:S01]  /*4cf0*/  FMUL R4, R35, R4 ;  /* 0x0000000423047220 */ /* 0x004fe20000400000 */
[----:B------:R-:W-:-:S03]  /*4d00*/  FMUL R21, R63, R58 ;  /* 0x0000003a3f157220 */ /* 0x000fc60000400000 */
[----:B------:R-:W-:Y:S01]  /*4d10*/  FMUL R16, R59, R4 ;  /* 0x000000043b107220 */ /* 0x000fe20000400000 */
[----:B------:R-:W-:Y:S02]  /*4d20*/  F2FP.SATFINITE.E4M3.F32.PACK_AB_MERGE_C R4, R7, R38, RZ ;  /* 0x000000260704723e */ /* 0x000fe400048070ff */
[----:B------:R-:W2:Y:S01]  /*4d30*/  MUFU.RCP R125, R125 ;  /* 0x0000007d007d7308 */ /* 0x000ea20000001000 */
[----:B---3--:R-:W-:Y:S01]  /*4d40*/  FMUL R13, R26, R13 ;  /* 0x0000000d1a0d7220 */ /* 0x008fe20000400000 */
[----:B------:R-:W-:Y:S02]  /*4d50*/  F2FP.SATFINITE.E4M3.F32.PACK_AB_MERGE_C R7, R8, R9, RZ ;  /* 0x000000090807723e */ /* 0x000fe400048070ff */
[----:B------:R-:W-:Y:S01]  /*4d60*/  F2FP.SATFINITE.E4M3.F32.PACK_AB_MERGE_C R8, R94, R132, RZ ;  /* 0x000000845e08723e */ /* 0x000fe200048070ff */
[----:B------:R-:W-:Y:S01]  /*4d70*/  FMUL R50, R50, R13 ;  /* 0x0000000d32327220 */ /* 0x000fe20000400000 */
[----:B------:R-:W-:Y:S01]  /*4d80*/  FMNMX.NAN R13, |R38|, |R9|, !PT ;  /* 0x40000009260d7209 */ /* 0x000fe20007820200 */
[C---:B------:R-:W-:Y:S01]  /*4d90*/  FMUL R9, R63.reuse, R52 ;  /* 0x000000343f097220 */ /* 0x040fe20000400000 */
        /* <DEDUP_REMOVED lines=9> */
[C---:B------:R-:W-:Y:S01]  /*4e30*/  FMUL R25, R63.reuse, R96 ;  /* 0x000000603f197220 */ /* 0x040fe20000400000 */
[----:B------:R-:W-:Y:S02]  /*4e40*/  FMUL R100, R63, R100 ;  /* 0x000000643f647220 */ /* 0x000fe40000400000 */
[----:B------:R-:W-:-:S03]  /*4e50*/  FMUL R14, R49, R14 ;  /* 0x0000000e310e7220 */ /* 0x000fc60000400000 */
[----:B------:R-:W3:Y:S01]  /*4e60*/  MUFU.RCP R126, R126 ;  /* 0x0000007e007e7308 */ /* 0x000ee20000001000 */
[----:B-1----:R-:W-:Y:S01]  /*4e70*/  FMUL R12, R27, R12 ;  /* 0x0000000c1b0c7220 */ /* 0x002fe20000400000 */
[----:B------:R-:W-:Y:S01]  /*4e80*/  F2FP.SATFINITE.E4M3.F32.PACK_AB_MERGE_C R27, R25, R130, RZ ;  /* 0x00000082191b723e */ /* 0x000fe200048070ff */
[----:B------:R-:W-:Y:S02]  /*4e90*/  FMUL R14, R63, R14 ;  /* 0x0000000e3f0e7220 */ /* 0x000fe40000400000 */
[----:B------:R-:W-:Y:S01]  /*4ea0*/  FMUL R12, R51, R12 ;  /* 0x0000000c330c7220 */ /* 0x000fe20000400000 */
[----:B------:R-:W-:Y:S02]  /*4eb0*/  PRMT R8, R8, 0x5410, R27 ;  /* 0x0000541008087816 */ /* 0x000fe4000000001b */
        /* <DEDUP_REMOVED lines=12> */
[----:B------:R-:W-:Y:S01]  /*4f80*/  FMNMX3.NAN R22, |R25|, |R120|, R5, !PT ;  /* 0x4000007819167276 */ /* 0x000fe20007820205 */
[C---:B------:R-:W-:Y:S01]  /*4f90*/  FMUL R5, R63.reuse, R98 ;  /* 0x000000623f057220 */ /* 0x040fe20000400000 */
[C---:B------:R-:W-:Y:S01]  /*4fa0*/  FMUL R40, R63.reuse, R40 ;  /* 0x000000283f287220 */ /* 0x040fe20000400000 */
[----:B------:R-:W-:Y:S01]  /*4fb0*/  FMUL R42, R42, R115 ;  /* 0x000000732a2a7220 */ /* 0x000fe20000400000 */
[C---:B------:R-:W-:Y:S02]  /*4fc0*/  FMUL R25, R63.reuse, R126 ;  /* 0x0000007e3f197220 */ /* 0x040fe40000400000 */
[----:B------:R-:W2:Y:S01]  /*4fd0*/  MUFU.RCP R18, R18 ;  /* 0x0000001200127308 */ /* 0x000ea20000001000 */
[----:B---3--:R-:W-:Y:S01]  /*4fe0*/  FMUL R118, R118, R19 ;  /* 0x0000001376767220 */ /* 0x008fe20000400000 */
[C---:B------:R-:W-:Y:S01]  /*4ff0*/  FMUL R19, R63.reuse, R110 ;  /* 0x0000006e3f137220 */ /* 0x040fe20000400000 */
[----:B------:R-:W-:Y:S01]  /*5000*/  FMUL R42, R63, R42 ;  /* 0x0000002a3f2a7220 */ /* 0x000fe20000400000 */
[----:B------:R-:W-:Y:S01]  /*5010*/  F2FP.SATFINITE.E4M3.F32.PACK_AB_MERGE_C R6, R114, R40, RZ ;  /* 0x000000287206723e */ /* 0x000fe200048070ff */
[----:B------:R-:W-:-:S02]  /*5020*/  FMUL R118, R45, R118 ;  /* 0x000000762d767220 */ /* 0x000fc40000400000 */
[----:B------:R-:W-:Y:S01]  /*5030*/  FMNMX.NAN R17, |R19|, |R10|, !PT ;  /* 0x4000000a13117209 */ /* 0x000fe20007820200 */
[----:B------:R-:W3:Y:S01]  /*5040*/  MUFU.RCP R15, R15 ;  /* 0x0000000f000f7308 */ /* 0x000ee20000001000 */
[----:B-1----:R-:W-:Y:S01]  /*5050*/  FMUL R117, R117, R20 ;  /* 0x0000001475757220 */ /* 0x002fe20000400000 */
[----:B------:R-:W-:Y:S01]  /*5060*/  F2FP.SATFINITE.E4M3.F32.PACK_AB_MERGE_C R20, R10, R9, RZ ;  /* 0x000000090a14723e */ /* 0x000fe200048070ff */
[----:B------:R-:W-:Y:S01]  /*5070*/  FMUL R33, R63, R118 ;  /* 0x000000763f217220 */ /* 0x000fe20000400000 */
[----:B------:R-:W-:Y:S01]  /*5080*/  FMNMX.NAN R10, |R114|, |R23|, !PT ;  /* 0x40000017720a7209 */ /* 0x000fe20007820200 */
[----:B------:R-:W-:Y:S01]  /*5090*/  FMUL R44, R44, R117 ;  /* 0x000000752c2c7220 */ /* 0x000fe20000400000 */
[----:B------:R-:W-:Y:S02]  /*50a0*/  F2FP.SATFINITE.E4M3.F32.PACK_AB_MERGE_C R19, R19, R36, RZ ;  /* 0x000000241313723e */ /* 0x000fe400048070ff */
[----:B------:R-:W-:Y:S01]  /*50b0*/  F2FP.SATFINITE.E4M3.F32.PACK_AB_MERGE_C R23, R23, R56, RZ ;  /* 0x000000381717723e */ /* 0x000fe200048070ff */
[----:B--2---:R-:W-:Y:S01]  /*50c0*/  FMUL R119, R119, R18 ;  /* 0x0000001277777220 */ /* 0x004fe20000400000 */
[C---:B------:R-:W-:Y:S01]  /*50d0*/  FMUL R18, R63.reuse, R16 ;  /* 0x000000103f127220 */ /* 0x040fe20000400000 */
[----:B------:R-:W-:Y:S01]  /*50e0*/  FMUL R44, R63, R44 ;  /* 0x0000002c3f2c7220 */ /* 0x000fe20000400000 */
[----:B------:R-:W-:Y:S01]  /*50f0*/  FMNMX.NAN R16, |R42|, |R21|, !PT ;  /* 0x400000152a107209 */ /* 0x000fe20007820200 */
[----:B------:R-:W-:Y:S01]  /*5100*/  FMUL R46, R46, R119 ;  /* 0x000000772e2e7220 */ /* 0x000fe20000400000 */
[----:B------:R-:W-:-:S02]  /*5110*/  FMNMX3.NAN R17, |R94|, |R33|, R17, !PT ;  /* 0x400000215e117276 */ /* 0x000fc40007820211 */
[----:B------:R-:W-:Y:S01]  /*5120*/  F2FP.SATFINITE.E4M3.F32.PACK_AB_MERGE_C R37, R33, R44, RZ ;  /* 0x0000002c2125723e */ /* 0x000fe200048070ff */
[----:B---3--:R-:W-:Y:S01]  /*5130*/  FMUL R15, R24, R15 ;  /* 0x0000000f180f7220 */ /* 0x008fe20000400000 */
[C---:B------:R-:W-:Y:S01]  /*5140*/  FMUL R24, R63.reuse, R12 ;  /* 0x0000000c3f187220 */ /* 0x040fe20000400000 */
[----:B------:R-:W-:Y:S01]  /*5150*/  FMUL R27, R63, R46 ;  /* 0x0000002e3f1b7220 */ /* 0x000fe20000400000 */
[----:B------:R-:W-:Y:S01]  /*5160*/  FMNMX3.NAN R12, |R5|, |R14|, R10, !PT ;  /* 0x4000000e050c7276 */ /* 0x000fe2000782020a */
[----:B------:R-:W-:Y:S01]  /*5170*/  FMUL R48, R48, R15 ;  /* 0x0000000f30307220 */ /* 0x000fe20000400000 */
[----:B------:R-:W-:Y:S02]  /*5180*/  FMNMX.NAN R15, |R36|, |R9|, !PT ;  /* 0x40000009240f7209 */ /* 0x000fe40007820200 */
[----:B------:R-:W-:Y:S01]  /*5190*/  FMNMX.NAN R9, |R11|, |R18|, !PT ;  /* 0x400000120b097209 */ /* 0x000fe20007820200 */
[----:B------:R-:W-:Y:S01]  /*51a0*/  FMUL R35, R63, R48 ;  /* 0x000000303f237220 */ /* 0x000fe20000400000 */
[----:B------:R-:W-:-:S02]  /*51b0*/  F2FP.SATFINITE.E4M3.F32.PACK_AB_MERGE_C R11, R11, R42, RZ ;  /* 0x0000002a0b0b723e */ /* 0x000fc400048070ff */
[C---:B------:R-:W-:Y:S02]  /*51c0*/  FMNMX3.NAN R29, |R100|.reuse, |R24|, R9, !PT ;  /* 0x40000018641d7276 */ /* 0x040fe40007820209 */
[----:B------:R-:W-:Y:S02]  /*51d0*/  F2FP.SATFINITE.E4M3.F32.PACK_AB_MERGE_C R9, R100, R25, RZ ;  /* 0x000000196409723e */ /* 0x000fe400048070ff */
[----:B------:R-:W-:Y:S02]  /*51e0*/  F2FP.SATFINITE.E4M3.F32.PACK_AB_MERGE_C R10, R5, R128, RZ ;  /* 0x00000080050a723e */ /* 0x000fe400048070ff */
[----:B------:R-:W-:Y:S02]  /*51f0*/  F2FP.SATFINITE.E4M3.F32.PACK_AB_MERGE_C R18, R18, R21, RZ ;  /* 0x000000151212723e */ /* 0x000fe400048070ff */
[----:B------:R-:W-:Y:S02]  /*5200*/  F2FP.SATFINITE.E4M3.F32.PACK_AB_MERGE_C R120, R120, R27, RZ ;  /* 0x0000001b7878723e */ /* 0x000fe400048070ff */
[----:B------:R-:W-:-:S02]  /*5210*/  F2FP.SATFINITE.E4M3.F32.PACK_AB_MERGE_C R5, R24, R31, RZ ;  /* 0x0000001f1805723e */ /* 0x000fc400048070ff */
[----:B------:R-:W-:Y:S02]  /*5220*/  F2FP.SATFINITE.E4M3.F32.PACK_AB_MERGE_C R14, R14, R35, RZ ;  /* 0x000000230e0e723e */ /* 0x000fe400048070ff */
[----:B------:R-:W-:Y:S02]  /*5230*/  PRMT R9, R10, 0x5410, R9 ;  /* 0x000054100a097816 */ /* 0x000fe40000000009 */
[----:B------:R-:W-:Y:S02]  /*5240*/  PRMT R11, R6, 0x5410, R11 ;  /* 0x00005410060b7816 */ /* 0x000fe4000000000b */
[----:B------:R-:W-:Y:S02]  /*5250*/  PRMT R10, R19, 0x5410, R4 ;  /* 0x00005410130a7816 */ /* 0x000fe40000000004 */
[----:B------:R-:W-:Y:S02]  /*5260*/  PRMT R6, R20, 0x5410, R7 ;  /* 0x0000541014067816 */ /* 0x000fe40000000007 */
[----:B------:R-:W-:Y:S01]  /*5270*/  PRMT R4, R37, 0x5410, R120 ;  /* 0x0000541025047816 */ /* 0x000fe20000000078 */
[----:B------:R1:W-:Y:S01]  /*5280*/  STS.128 [R81], R8 ;  /* 0x0000000851007388 */ /* 0x0003e20000000c00 */
[----:B------:R-:W-:-:S02]  /*5290*/  PRMT R5, R14, 0x5410, R5 ;  /* 0x000054100e057816 */ /* 0x000fc40000000005 */
[----:B------:R-:W-:Y:S02]  /*52a0*/  PRMT R7, R23, 0x5410, R18 ;  /* 0x0000541017077816 */ /* 0x000fe40000000012 */
[----:B------:R-:W-:Y:S02]  /*52b0*/  FMNMX.NAN R21, |R40|, |R56|, !PT ;  /* 0x4000003828157209 */ /* 0x000fe40007820200 */
[----:B------:R-:W-:Y:S01]  /*52c0*/  FMNMX3.NAN R16, |R25|, |R31|, R16, !PT ;  /* 0x4000001f19107276 */ /* 0x000fe20007820210 */
[----:B------:R1:W-:Y:S01]  /*52d0*/  STS.128 [R82], R4 ;  /* 0x0000000452007388 */ /* 0x0003e20000000c00 */
[----:B------:R-:W-:Y:S02]  /*52e0*/  FMNMX3.NAN R13, |R130|, |R27|, R13, !PT ;  /* 0x4000001b820d7276 */ /* 0x000fe4000782020d */
[----:B------:R-:W-:Y:S01]  /*52f0*/  FMNMX3.NAN R21, |R128|, |R35|, R21, !PT ;  /* 0x4000002380157276 */ /* 0x000fe20007820215 */
[----:B------:R2:W-:Y:S06]  /*5300*/  MEMBAR.ALL.CTA ;  /* 0x0000000000007992 */ /* 0x0005ec0000008000 */
[----:B--2---:R-:W2:Y:S01]  /*5310*/  FENCE.VIEW.ASYNC.S ;  /* 0x00000000000073c6 */ /* 0x004ea20000000000 */
[----:B------:R-:W-:-:S02]  /*5320*/  FMNMX3.NAN R44, |R132|, |R44|, R15, !PT ;  /* 0x4000002c842c7276 */ /* 0x000fc4000782020f */
[----:B------:R-:W-:Y:S02]  /*5330*/  FMNMX.NAN R22, R29, R22, !PT ;  /* 0x000000161d167209 */ /* 0x000fe40007820000 */
[----:B------:R-:W-:Y:S02]  /*5340*/  FMNMX.NAN R13, R16, R13, !PT ;  /* 0x0000000d100d7209 */ /* 0x000fe40007820000 */
[----:B------:R-:W-:Y:S02]  /*5350*/  FMNMX3.NAN R12, R17, R12, R22, !PT ;  /* 0x0000000c110c7276 */ /* 0x000fe40007820016 */
[----:B------:R-:W-:-:S04]  /*5360*/  FMNMX3.NAN R13, R44, R21, R13, !PT ;  /* 0x000000152c0d7276 */ /* 0x000fc8000782000d */
[----:B------:R-:W-:-:S04]  /*5370*/  FMNMX3.NAN R12, R13, R12, RZ, !PT ;  /* 0x0000000c0d0c7276 */ /* 0x000fc800078200ff */
[----:B------:R-:W-:Y:S01]  /*5380*/  FMNMX R91, R12, R91, !PT ;  /* 0x0000005b0c5b7209 */ /* 0x000fe20007800000 */
[----:B--2---:R-:W-:Y:S06]  /*5390*/  BAR.SYNC.DEFER_BLOCKING 0x2, 0x80 ;  /* 0x0082000000007b1d */ /* 0x004fec0000010000 */
[----:B-1----:R-:W-:Y:S05]  /*53a0*/  @P2 BRA `(.L_x_71) ;  /* 0x0000000000442947 */ /* 0x002fea0003800000 */
[----:B------:R-:W-:Y:S01]  /*53b0*/  IMAD R60, R61, 0x4, R60 ;  /* 0x000000043d3c7824 */ /* 0x000fe200078e023c */
[----:B------:R-:W-:Y:S01]  /*53c0*/  UIADD3 UR10, UP0, UPT, UR8, 0x2c0, URZ ;  /* 0x000002c0080a7890 */ /* 0x000fe2000ff1e0ff */
[----:B------:R-:W-:Y:S02]  /*53d0*/  PLOP3.LUT P0, PT, PT, PT, PT, 0x80, 0x8 ;  /* 0x000000000008781c */ /* 0x000fe40003f0f070 */
[----:B------:R-:W-:Y:S01]  /*53e0*/  IADD3 R4, PT, PT, R3, 0x4400, RZ ;  /* 0x0000440003047810 */ /* 0x000fe20007ffe0ff */
[----:B------:R-:W-:Y:S01]  /*53f0*/  IMAD.SHL.U32 R60, R60, 0x20, RZ ;  /* 0x000000203c3c7824 */ /* 0x000fe200078e00ff */
[----:B------:R-:W-:-:S12]  /*5400*/  UIADD3.X UR11, UPT, UPT, URZ, UR9, URZ, UP0, !UPT ;  /* 0x00000009ff0b7290 */ /* 0x000fd800087fe4ff */
.L_x_72:
        /* <DEDUP_REMOVED lines=10> */
[----:B------:R0:W-:Y:S02]  /*54b0*/  UTMACMDFLUSH ;  /* 0x00000000000079b7 */ /* 0x0001e40000000000 */
.L_x_71:
[----:B------:R-:W-:Y:S01]  /*54c0*/  BAR.SYNC.DEFER_BLOCKING 0x2, 0x80 ;  /* 0x0082000000007b1d */ /* 0x000fe20000010000 */
[----:B------:R-:W-:Y:S02]  /*54d0*/  IADD3 R89, PT, PT, R89, 0x1, RZ ;  /* 0x0000000159597810 */ /* 0x000fe40007ffe0ff */
[----:B------:R-:W-:-:S03]  /*54e0*/  IADD3 R90, PT, PT, R90, -0x1, RZ ;  /* 0xffffffff5a5a7810 */ /* 0x000fc60007ffe0ff */
[----:B------:R-:W-:Y:S05]  /*54f0*/  @!P3 BRA `(.L_x_73) ;  /* 0xffffffe4000cb947 */ /* 0x000fea000383ffff */
[-C--:B------:R-:W-:Y:S01]  /*5500*/  LEA R5, R72, R3.reuse, 0x3 ;  /* 0x0000000348057211 */ /* 0x080fe200078e18ff */
[----:B------:R-:W-:Y:S01]  /*5510*/  BSSY B0, `(.L_x_74) ;  /* 0x0000005000007945 */ /* 0x000fe20003800000 */
[----:B------:R-:W-:Y:S02]  /*5520*/  SHF.L.U32 R6, R70, 0x1f, RZ ;  /* 0x0000001f46067819 */ /* 0x000fe400000006ff */
[----:B------:R-:W-:Y:S02]  /*5530*/  LEA R63, R72, R3, 0x4 ;  /* 0x00000003483f7211 */ /* 0x000fe400078e20ff */
[----:B------:R-:W1:Y:S02]  /*5540*/  SYNCS.PHASECHK.TRANS64.TRYWAIT P0, [R5+URZ+0x60], R6 ;  /* 0x00006006050075a7 */ /* 0x000e6400080011ff */
[----:B-1----:R-:W-:Y:S05]  /*5550*/  @!P0 BRA `(.L_x_75) ;  /* 0x0000000c00448947 */ /* 0x002fea0003800000 */
.L_x_111:
[----:B------:R-:W-:Y:S05]  /*5560*/  BSYNC B0 ;  /* 0x0000000000007941 */ /* 0x000fea0003800000 */
.L_x_74:
[----:B------:R-:W2:Y:S01]  /*5570*/  LDS.128 R60, [R63+0x31010] ;  /* 0x031010003f3c7984 */ /* 0x000ea20000000c00 */
[----:B------:R-:W-:Y:S01]  /*5580*/  CREDUX.MAXABS.F32.NAN UR4, R91 ;  /* 0x000000005b0472cc */ /* 0x000fe20000006400 */
[----:B------:R-:W-:Y:S01]  /*5590*/  BSSY.RECONVERGENT B0, `(.L_x_76) ;  /* 0x0000015000007945 */ /* 0x000fe20003800200 */
[----:B------:R-:W-:Y:S01]  /*55a0*/  ISETP.NE.AND P0, PT, R67, RZ, PT ;  /* 0x000000ff4300720c */ /* 0x000fe20003f05270 */
[----:B------:R3:W-:Y:S06]  /*55b0*/  MEMBAR.ALL.CTA ;  /* 0x0000000000007992 */ /* 0x0007ec0000008000 */
[----:B---3--:R-:W3:Y:S01]  /*55c0*/  FENCE.VIEW.ASYNC.S ;  /* 0x00000000000073c6 */ /* 0x008ee20000000000 */
[----:B------:R-:W-:-:S03]  /*55d0*/  VIADD R72, R72, 0x1 ;  /* 0x0000000148487836 */ /* 0x000fc60000000000 */
[----:B------:R-:W-:Y:S01]  /*55e0*/  IMAD.U32 R4, RZ, RZ, UR4 ;  /* 0x00000004ff047e24 */ /* 0x000fe2000f8e00ff */
[----:B---3--:R3:W-:Y:S04]  /*55f0*/  SYNCS.ARRIVE.TRANS64.ART0 RZ, [R5+URZ+0x70], R0 ;  /* 0x0000700005ff79a7 */ /* 0x0087e800085000ff */
[----:B------:R3:W-:Y:S01]  /*5600*/  @!P0 STS [R83+0x31000], R4 ;  /* 0x0310000453008388 */ /* 0x0007e20000000800 */
[----:B------:R-:W-:Y:S01]  /*5610*/  BAR.SYNC.DEFER_BLOCKING 0x2, 0x80 ;  /* 0x0082000000007b1d */ /* 0x000fe20000010000 */
[----:B------:R-:W-:-:S13]  /*5620*/  LOP3.LUT P0, RZ, R86, R67, RZ, 0xfc, !PT ;  /* 0x0000004356ff7212 */ /* 0x000fda000780fcff */
[----:B------:R-:W-:Y:S05]  /*5630*/  @P0 BRA `(.L_x_77) ;  /* 0x0000000000280947 */ /* 0x000fea0003800000 */
[----:B------:R-:W-:Y:S01]  /*5640*/  IMAD.U32 R2, RZ, RZ, UR7 ;  /* 0x00000007ff027e24 */ /* 0x000fe2000f8e00ff */
[----:B------:R-:W-:Y:S01]  /*5650*/  MOV R3, 0x400 ;  /* 0x0000040000037802 */ /* 0x000fe20000000f00 */
[----:B------:R-:W4:Y:S03]  /*5660*/  LDCU.64 UR4, c[0x0][0x740] ;  /* 0x0000e800ff0477ac */ /* 0x000f260008000a00 */
[----:B------:R-:W-:-:S05]  /*5670*/  LEA R3, R2, R3, 0x18 ;  /* 0x0000000302037211 */ /* 0x000fca00078ec0ff */
[----:B-1-3--:R-:W1:Y:S01]  /*5680*/  LDS.128 R4, [R3+0x31000] ;  /* 0x0310000003047984 */ /* 0x00ae620000000c00 */
[----:B----4-:R-:W-:-:S04]  /*5690*/  LEA R8, P0, R65, UR4, 0x2 ;  /* 0x0000000441087c11 */ /* 0x010fc8000f8010ff */
[----:B------:R-:W-:Y:S02]  /*56a0*/  LEA.HI.X R9, R65, UR5, R64, 0x2, P0 ;  /* 0x0000000541097c11 */ /* 0x000fe400080f1440 */
[----:B-1----:R-:W-:-:S04]  /*56b0*/  FMNMX3 R4, R4, RZ, R5, !PT ;  /* 0x000000ff04047276 */ /* 0x002fc80007800005 */
[----:B------:R-:W-:-:S05]  /*56c0*/  FMNMX3 R7, R4, R6, R7, !PT ;  /* 0x0000000604077276 */ /* 0x000fca0007800007 */
[----:B------:R4:W-:Y:S02]  /*56d0*/  REDG.E.MAX.S32.STRONG.GPU desc[UR30][R8.64], R7 ;  /* 0x000000070800798e */ /* 0x0009e4000d12e31e */
.L_x_77:
[----:B------:R-:W-:Y:S05]  /*56e0*/  BSYNC.RECONVERGENT B0 ;  /* 0x0000000000007941 */ /* 0x000fea0003800200 */
.L_x_76:
[----:B--2---:R-:W-:Y:S02]  /*56f0*/  ISETP.NE.AND P0, PT, R63, 0x1, PT ;  /* 0x000000013f00780c */ /* 0x004fe40003f05270 */
[----:B------:R-:W-:-:S04]  /*5700*/  ISETP.NE.AND P1, PT, R72, 0x2, PT ;  /* 0x000000024800780c */ /* 0x000fc80003f25270 */
[----:B-1-3--:R-:W-:Y:S02]  /*5710*/  SEL R5, RZ, 0x1, P1 ;  /* 0x00000001ff057807 */ /* 0x00afe40000800000 */
[----:B------:R-:W-:Y:S02]  /*5720*/  SEL R72, R72, RZ, P1 ;  /* 0x000000ff48487207 */ /* 0x000fe40000800000 */
[----:B------:R-:W-:-:S03]  /*5730*/  LOP3.LUT R70, R70, R5, RZ, 0x3c, !PT ;  /* 0x0000000546467212 */ /* 0x000fc600078e3cff */
[----:B------:R-:W-:Y:S05]  /*5740*/  @!P0 BRA `(.L_x_78) ;  /* 0xffffffe000148947 */ /* 0x000fea000383ffff */
.L_x_65:
[----:B------:R-:W-:-:S13]  /*5750*/  ISETP.NE.AND P0, PT, R86, RZ, PT ;  /* 0x000000ff5600720c */ /* 0x000fda0003f05270 */
[----:B------:R-:W-:Y:S05]  /*5760*/  @P0 BRA `(.L_x_79) ;  /* 0x0000000000200947 */ /* 0x000fea0003800000 */
[----:B------:R-:W2:Y:S01]  /*5770*/  S2UR UR4, SR_CgaCtaId ;  /* 0x00000000000479c3 */ /* 0x000ea20000008800 */
[----:B------:R-:W-:Y:S01]  /*5780*/  ELECT P1, URZ, PT ;  /* 0x0000000000ff782f */ /* 0x000fe20003820000 */
[----:B------:R-:W-:-:S06]  /*5790*/  IMAD.MOV.U32 R4, RZ, RZ, 0x1 ;  /* 0x00000001ff047424 */ /* 0x000fcc00078e00ff */
[----:B------:R-:W-:Y:S06]  /*57a0*/  UVIRTCOUNT.DEALLOC.SMPOOL 0x80 ;  /* 0x000000800000784c */ /* 0x000fec0000000000 */
[----:B------:R-:W-:Y:S01]  /*57b0*/  @P1 MOV R5, 0x40 ;  /* 0x0000004000051802 */ /* 0x000fe20000000f00 */
[----:B--2---:R-:W-:-:S05]  /*57c0*/  @P1 IMAD.U32 R2, RZ, RZ, UR4 ;  /* 0x00000004ff021e24 */ /* 0x004fca000f8e00ff */
[----:B------:R-:W-:-:S05]  /*57d0*/  @P1 LEA R5, R2, R5, 0x18 ;  /* 0x0000000502051211 */ /* 0x000fca00078ec0ff */
[----:B------:R2:W-:Y:S02]  /*57e0*/  @P1 STS.U8 [R5], R4 ;  /* 0x0000000405001388 */ /* 0x0005e40000000000 */
.L_x_79:
[----:B------:R-:W-:Y:S06]  /*57f0*/  BAR.SYNC.DEFER_BLOCKING 0x2, 0x80 ;  /* 0x0082000000007b1d */ /* 0x000fec0000010000 */
[----:B------:R-:W-:Y:S05]  /*5800*/  @P0 BRA `(.L_x_80) ;  /* 0x0000000000d80947 */ /* 0x000fea0003800000 */
[----:B--2---:R-:W-:Y:S01]  /*5810*/  VIADD R5, R3, 0x80 ;  /* 0x0000008003057836 */ /* 0x004fe20000000000 */
[----:B------:R-:W-:Y:S01]  /*5820*/  LOP3.LUT R2, R2, 0x1, RZ, 0x3c, !PT ;  /* 0x0000000102027812 */ /* 0x000fe200078e3cff */
[----:B------:R-:W-:Y:S03]  /*5830*/  BSSY B0, `(.L_x_81) ;  /* 0x0000005000007945 */ /* 0x000fe60003800000 */
[----:B------:R-:W-:-:S04]  /*5840*/  PRMT R5, R2, 0x654, R5 ;  /* 0x0000065402057816 */ /* 0x000fc80000000005 */
[----:B------:R2:W-:Y:S01]  /*5850*/  SYNCS.ARRIVE.TRANS64.RED.ART0 RZ, [R5+URZ], R0 ;  /* 0x0000000005ff79a7 */ /* 0x0005e200085004ff */
[----:B------:R-:W3:Y:S02]  /*5860*/  SYNCS.PHASECHK.TRANS64.TRYWAIT P0, [R3+URZ+0x80], RZ ;  /* 0x000080ff030075a7 */ /* 0x000ee400080011ff */
[----:B--23--:R-:W-:Y:S05]  /*5870*/  @!P0 BRA `(.L_x_82) ;  /* 0x0000000800948947 */ /* 0x00cfea0003800000 */
.L_x_112:
[----:B------:R-:W-:Y:S05]  /*5880*/  BSYNC B0 ;  /* 0x0000000000007941 */ /* 0x000fea0003800000 */
.L_x_81:
[----:B------:R-:W3:Y:S01]  /*5890*/  S2UR UR5, SR_CgaCtaId ;  /* 0x00000000000579c3 */ /* 0x000ee20000008800 */
[----:B------:R-:W-:Y:S01]  /*58a0*/  NOP ;  /* 0x0000000000007918 */ /* 0x000fe20000000000 */
[----:B------:R-:W-:Y:S01]  /*58b0*/  UMOV UR4, 0x50 ;  /* 0x0000005000047882 */ /* 0x000fe20000000000 */
[----:B----4-:R-:W-:Y:S01]  /*58c0*/  LOP3.LUT R7, R84, 0xffff, RZ, 0xc0, !PT ;  /* 0x0000ffff54077812 */ /* 0x010fe200078ec0ff */
[----:B------:R-:W-:-:S03]  /*58d0*/  IMAD.MOV.U32 R4, RZ, RZ, 0xffff ;  /* 0x0000ffffff047424 */ /* 0x000fc600078e00ff */
[----:B------:R-:W-:-:S05]  /*58e0*/  SHF.R.U32.HI R7, RZ, 0x5, R7 ;  /* 0x00000005ff077819 */ /* 0x000fca0000011607 */
[----:B------:R-:W-:Y:S01]  /*58f0*/  VIADD R5, R7, 0x10 ;  /* 0x0000001007057836 */ /* 0x000fe20000000000 */
[----:B------:R-:W-:-:S04]  /*5900*/  SHF.L.U32 R7, R4, R7, RZ ;  /* 0x0000000704077219 */ /* 0x000fc800000006ff */
[----:B------:R-:W-:Y:S01]  /*5910*/  SHF.L.U32 R0, R0, R5, RZ ;  /* 0x0000000500007219 */ /* 0x000fe200000006ff */
[----:B---3--:R-:W-:-:S03]  /*5920*/  ULEA UR5, UR5, UR4, 0x18 ;  /* 0x0000000405057291 */ /* 0x008fc6000f8ec0ff */
[----:B------:R-:W-:-:S04]  /*5930*/  LOP3.LUT R7, R0, R7, RZ, 0xfc, !PT ;  /* 0x0000000700077212 */ /* 0x000fc800078efcff */
[C---:B------:R-:W-:Y:S02]  /*5940*/  LOP3.LUT R5, R7.reuse, 0xffff, RZ, 0xc0, !PT ;  /* 0x0000ffff07057812 */ /* 0x040fe400078ec0ff */
[----:B------:R-:W3:Y:S02]  /*5950*/  LDS R2, [UR5] ;  /* 0x00000005ff027984 */ /* 0x000ee40008000800 */
[----:B---3--:R-:W-:-:S04]  /*5960*/  LOP3.LUT R0, R7, 0xffff, R2, 0x80, !PT ;  /* 0x0000ffff07007812 */ /* 0x008fc800078e8002 */
[----:B------:R-:W-:-:S13]  /*5970*/  ISETP.NE.AND P0, PT, R0, R5, PT ;  /* 0x000000050000720c */ /* 0x000fda0003f05270 */
[----:B------:R-:W-:Y:S05]  /*5980*/  @P0 BRA `(.L_x_83) ;  /* 0x00000000006c0947 */ /* 0x000fea0003800000 */
[----:B------:R-:W-:Y:S02]  /*5990*/  SHF.R.U32.HI R0, RZ, 0x10, R2 ;  /* 0x00000010ff007819 */ /* 0x000fe40000011602 */
[----:B------:R-:W-:-:S04]  /*59a0*/  SHF.R.U32.HI R5, RZ, 0x10, R7 ;  /* 0x00000010ff057819 */ /* 0x000fc80000011607 */
[----:B------:R-:W-:-:S04]  /*59b0*/  LOP3.LUT R0, R0, R5, RZ, 0xc0, !PT ;  /* 0x0000000500007212 */ /* 0x000fc800078ec0ff */
[----:B------:R-:W-:-:S13]  /*59c0*/  ISETP.NE.AND P0, PT, R0, R5, PT ;  /* 0x000000050000720c */ /* 0x000fda0003f05270 */
[----:B------:R-:W-:Y:S05]  /*59d0*/  @P0 BRA `(.L_x_84) ;  /* 0x00000000004c0947 */ /* 0x000fea0003800000 */
[----:B------:R-:W-:Y:S02]  /*59e0*/  R2UR UR4, R7 ;  /* 0x00000000070472ca */ /* 0x000fe400000e0000 */
[----:B------:R-:W-:Y:S02]  /*59f0*/  ELECT P0, URZ, PT ;  /* 0x0000000000ff782f */ /* 0x000fe40003800000 */
[----:B------:R-:W-:-:S09]  /*5a00*/  PLOP3.LUT P1, PT, PT, PT, PT, 0x8, 0x80 ;  /* 0x000000000080781c */ /* 0x000fd20003f2e170 */
[----:B------:R-:W-:Y:S02]  /*5a10*/  ULOP3.LUT UR4, URZ, UR4, URZ, 0x33, !UPT ;  /* 0x00000004ff047292 */ /* 0x000fe4000f8e33ff */
[----:B------:R-:W-:-:S10]  /*5a20*/  VOTEU.ANY UP0, P0 ;  /* 0x0000000000ff7886 */ /* 0x000fd40000000100 */
.L_x_85:
[----:B------:R-:W-:Y:S01]  /*5a30*/  @P0 ELECT P1, URZ, PT ;  /* 0x0000000000ff082f */ /* 0x000fe20003820000 */
[----:B------:R3:W-:-:S12]  /*5a40*/  @UP0 UTCATOMSWS.AND URZ, UR4 ;  /* 0x0000000400ff09e3 */ /* 0x0007d80008000000 */
[----:B------:R-:W-:Y:S02]  /*5a50*/  @P1 PLOP3.LUT P0, PT, P1, PT, PT, 0x8, 0x80 ;  /* 0x000000000080181c */ /* 0x000fe40000f0e170 */
[----:B------:R-:W-:-:S11]  /*5a60*/  PLOP3.LUT P1, PT, PT, PT, PT, 0x8, 0x80 ;  /* 0x000000000080781c */ /* 0x000fd60003f2e170 */
[----:B---3--:R-:W-:Y:S05]  /*5a70*/  @P0 BRA.U.ANY `(.L_x_85) ;  /* 0xfffffffd00ec0947 */ /* 0x008fea000393ffff */
[----:B------:R-:W3:Y:S01]  /*5a80*/  S2R R2, SR_LANEID ;  /* 0x0000000000027919 */ /* 0x000ee20000000000 */
[----:B------:R-:W-:Y:S01]  /*5a90*/  IMAD.U32 R0, RZ, RZ, UR4 ;  /* 0x00000004ff007e24 */ /* 0x000fe2000f8e00ff */
[----:B------:R-:W-:Y:S02]  /*5aa0*/  VOTEU.ANY UR6, UPT, PT ;  /* 0x0000000000067886 */ /* 0x000fe400038e0100 */
[----:B------:R-:W-:Y:S01]  /*5ab0*/  UFLO.U32 UR6, UR6 ;  /* 0x00000006000672bd */ /* 0x000fe200080e0000 */
[----:B------:R-:W4:Y:S05]  /*5ac0*/  REDUX UR4, R0 ;  /* 0x00000000000473c4 */ /* 0x000f2a0000000000 */
[----:B---3--:R-:W-:-:S02]  /*5ad0*/  ISETP.EQ.U32.AND P0, PT, R2, UR6, PT ;  /* 0x0000000602007c0c */ /* 0x008fc4000bf02070 */
[----:B----4-:R-:W-:-:S11]  /*5ae0*/  MOV R2, UR4 ;  /* 0x0000000400027c02 */ /* 0x010fd60008000f00 */
[----:B------:R3:W-:Y:S01]  /*5af0*/  @P0 ATOMS.AND RZ, [UR5], R2 ;  /* 0x00000002ffff098c */ /* 0x0007e2000a800005 */
[----:B------:R-:W-:Y:S05]  /*5b00*/  BRA `(.L_x_86) ;  /* 0x0000000000147947 */ /* 0x000fea0003800000 */
.L_x_84:
[----:B------:R-:W-:Y:S02]  /*5b10*/  MOV R4, 0x5b30 ;  /* 0x00005b3000047802 */ /* 0x000fe40000000f00 */
[----:B-12---:R-:W-:Y:S05]  /*5b20*/  CALL.REL.NOINC `($__internal_0_$__cuda_sm10x_tcgen05_guardrail_trap_col_being_dealloced_not_returned_by_alloc) ;  /* 0x0000000400fc7944 */ /* 0x006fea0003c00000 */
[----:B------:R-:W-:Y:S05]  /*5b30*/  BRA `(.L_x_86) ;  /* 0x0000000000087947 */ /* 0x000fea0003800000 */
.L_x_83:
[----:B------:R-:W-:Y:S02]  /*5b40*/  MOV R4, 0x5b60 ;  /* 0x00005b6000047802 */ /* 0x000fe40000000f00 */
[----:B-12---:R-:W-:Y:S05]  /*5b50*/  CALL.REL.NOINC `($__internal_2_$__cuda_sm10x_tcgen05_guardrail_trap_unallocated_columns_being_dealloced) ;  /* 0x0000000800087944 */ /* 0x006fea0003c00000 */
.L_x_86:
[----:B------:R-:W-:Y:S01]  /*5b60*/  NOP ;  /* 0x0000000000007918 */ /* 0x000fe20000000000 */
.L_x_80:
[----:B------:R-:W-:Y:S01]  /*5b70*/  ISETP.NE.AND P0, PT, R86, RZ, PT ;  /* 0x000000ff5600720c */ /* 0x000fe20003f05270 */
[----:B------:R-:W-:-:S04]  /*5b80*/  DEPBAR.LE SB0, 0x0 ;  /* 0x000080000000791a */ /* 0x000fc80000000000 */
[----:B------:R-:W-:-:S08]  /*5b90*/  DEPBAR.LE SB0, 0x0 ;  /* 0x000080000000791a */ /* 0x000fd00000000000 */
[----:B------:R-:W-:Y:S05]  /*5ba0*/  @P0 BRA `(.L_x_51) ;  /* 0x0000000000200947 */ /* 0x000fea0003800000 */
[----:B------:R-:W-:Y:S01]  /*5bb0*/  ELECT P0, URZ, PT ;  /* 0x0000000000ff782f */ /* 0x000fe20003800000 */
[----:B------:R-:W-:-:S12]  /*5bc0*/  IMAD.MOV.U32 R0, RZ, RZ, 0x20 ;  /* 0x00000020ff007424 */ /* 0x000fd800078e00ff */
[----:B--2---:R-:W-:-:S04]  /*5bd0*/  @P0 IADD3 R4, PT, PT, -R0, 0x100000, RZ ;  /* 0x0010000000040810 */ /* 0x004fc80007ffe1ff */
[C---:B------:R-:W-:Y:S02]  /*5be0*/  @P0 SHF.L.U32 R5, R4.reuse, 0xb, RZ ;  /* 0x0000000b04050819 */ /* 0x040fe400000006ff */
[----:B------:R-:W-:-:S05]  /*5bf0*/  @P0 SHF.L.U32 R4, R4, 0x1, RZ ;  /* 0x0000000104040819 */ /* 0x000fca00000006ff */
[----:B------:R2:W-:Y:S04]  /*5c00*/  @P0 STS.64 [R3+URZ+0x80], R4 ;  /* 0x0000800403000988 */ /* 0x0005e80008000aff */
[----:B------:R-:W5:Y:S02]  /*5c10*/  FENCE.VIEW.ASYNC.S ;  /* 0x00000000000073c6 */ /* 0x000f640000000000 */
[----:B-----5:R-:W1:Y:S02]  /*5c20*/  SYNCS.CCTL.IVALL ;  /* 0x00000000000079b1 */ /* 0x020e640000000000 */
.L_x_51:
[----:B-1----:R-:W-:Y:S01]  /*5c30*/  NOP ;  /* 0x0000000000007918 */ /* 0x002fe20000000000 */
[----:B--2---:R-:W-:Y:S05]  /*5c40*/  EXIT ;  /* 0x000000000000794d */ /* 0x004fea0003800000 */
.L_x_21:
[----:B------:R-:W-:-:S07]  /*5c50*/  MOV R20, R21 ;  /* 0x0000001500147202 */ /* 0x000fce0000000f00 */
.L_x_87:
[----:B----4-:R4:W3:Y:S02]  /*5c60*/  SYNCS.PHASECHK.TRANS64.TRYWAIT P0, [R14+URZ+0x70], R21 ;  /* 0x000070150e0075a7 */ /* 0x0108e400080011ff */
[----:B---3--:R-:W-:Y:S05]  /*5c70*/  @!P0 NANOSLEEP.SYNCS 0x989680 ;  /* 0x009896800000895d */ /* 0x008fea0003900000 */
[----:B------:R-:W3:Y:S02]  /*5c80*/  @!P0 SYNCS.PHASECHK.TRANS64 P0, [R14+URZ+0x70], R21 ;  /* 0x000070150e0085a7 */ /* 0x000ee400080010ff */
[----:B---3--:R-:W-:Y:S05]  /*5c90*/  @!P0 BRA `(.L_x_87) ;  /* 0xfffffffc00f08947 */ /* 0x008fea000383ffff */
[----:B------:R-:W-:Y:S05]  /*5ca0*/  BRA `(.L_x_88) ;  /* 0xffffffb000b07947 */ /* 0x000fea000383ffff */
.L_x_23:
[----:B------:R-:W-:-:S07]  /*5cb0*/  MOV R7, R6 ;  /* 0x0000000600077202 */ /* 0x000fce0000000f00 */
.L_x_89:
[----:B--2---:R2:W3:Y:S02]  /*5cc0*/  SYNCS.PHASECHK.TRANS64.TRYWAIT P0, [R2+URZ+0x70], R7 ;  /* 0x00007007020075a7 */ /* 0x0044e400080011ff */
[----:B---3--:R-:W-:Y:S05]  /*5cd0*/  @!P0 NANOSLEEP.SYNCS 0x989680 ;  /* 0x009896800000895d */ /* 0x008fea0003900000 */
[----:B------:R-:W3:Y:S02]  /*5ce0*/  @!P0 SYNCS.PHASECHK.TRANS64 P0, [R2+URZ+0x70], R7 ;  /* 0x00007007020085a7 */ /* 0x000ee400080010ff */
[----:B---3--:R-:W-:Y:S05]  /*5cf0*/  @!P0 BRA `(.L_x_89) ;  /* 0xfffffffc00f08947 */ /* 0x008fea000383ffff */
[----:B------:R-:W-:Y:S05]  /*5d00*/  BRA `(.L_x_90) ;  /* 0xffffffb4005c7947 */ /* 0x000fea000383ffff */
.L_x_24:
[----:B------:R-:W-:-:S07]  /*5d10*/  MOV R9, R8 ;  /* 0x0000000800097202 */ /* 0x000fce0000000f00 */
.L_x_91:
[----:B--2---:R2:W3:Y:S02]  /*5d20*/  SYNCS.PHASECHK.TRANS64.TRYWAIT P0, [R3+URZ+0x70], R9 ;  /* 0x00007009030075a7 */ /* 0x0044e400080011ff */
[----:B---3--:R-:W-:Y:S05]  /*5d30*/  @!P0 NANOSLEEP.SYNCS 0x989680 ;  /* 0x009896800000895d */ /* 0x008fea0003900000 */
[----:B------:R-:W3:Y:S02]  /*5d40*/  @!P0 SYNCS.PHASECHK.TRANS64 P0, [R3+URZ+0x70], R9 ;  /* 0x00007009030085a7 */ /* 0x000ee400080010ff */
[----:B---3--:R-:W-:Y:S05]  /*5d50*/  @!P0 BRA `(.L_x_91) ;  /* 0xfffffffc00f08947 */ /* 0x008fea000383ffff */
[----:B------:R-:W-:Y:S05]  /*5d60*/  BRA `(.L_x_16) ;  /* 0xffffffb400907947 */ /* 0x000fea000383ffff */
.L_x_26:
[----:B------:R-:W-:-:S07]  /*5d70*/  MOV R0, UR34 ;  /* 0x0000002200007c02 */ /* 0x000fce0008000f00 */
.L_x_92:
[----:B---3--:R3:W4:Y:S02]  /*5d80*/  SYNCS.PHASECHK.TRANS64.TRYWAIT P0, [R0+URZ+0x60], RZ ;  /* 0x000060ff000075a7 */ /* 0x00872400080011ff */
[----:B----4-:R-:W-:Y:S05]  /*5d90*/  @!P0 NANOSLEEP.SYNCS 0x989680 ;  /* 0x009896800000895d */ /* 0x010fea0003900000 */
[----:B------:R-:W4:Y:S02]  /*5da0*/  @!P0 SYNCS.PHASECHK.TRANS64 P0, [R0+URZ+0x60], RZ ;  /* 0x000060ff000085a7 */ /* 0x000f2400080010ff */
[----:B----4-:R-:W-:Y:S05]  /*5db0*/  @!P0 BRA `(.L_x_92) ;  /* 0xfffffffc00f08947 */ /* 0x010fea000383ffff */
[----:B------:R-:W-:Y:S05]  /*5dc0*/  BRA `(.L_x_93) ;  /* 0xffffffb4009c7947 */ /* 0x000fea000383ffff */
.L_x_29:
[----:B------:R-:W-:Y:S02]  /*5dd0*/  MOV R4, UR4 ;  /* 0x0000000400047c02 */ /* 0x000fe40008000f00 */
[----:B------:R-:W-:Y:S02]  /*5de0*/  MOV R5, UR4 ;  /* 0x0000000400057c02 */ /* 0x000fe40008000f00 */
[----:B------:R-:W-:-:S07]  /*5df0*/  MOV R0, UR5 ;  /* 0x0000000500007c02 */ /* 0x000fce0008000f00 */
.L_x_94:
[----:B-1----:R1:W3:Y:S02]  /*5e00*/  SYNCS.PHASECHK.TRANS64.TRYWAIT P0, [R0+URZ+0x28], R5 ;  /* 0x00002805000075a7 */ /* 0x0022e400080011ff */
[----:B---3--:R-:W-:Y:S05]  /*5e10*/  @!P0 NANOSLEEP.SYNCS 0x989680 ;  /* 0x009896800000895d */ /* 0x008fea0003900000 */
[----:B------:R-:W3:Y:S02]  /*5e20*/  @!P0 SYNCS.PHASECHK.TRANS64 P0, [R0+URZ+0x28], R5 ;  /* 0x00002805000085a7 */ /* 0x000ee400080010ff */
[----:B---3--:R-:W-:Y:S05]  /*5e30*/  @!P0 BRA `(.L_x_94) ;  /* 0xfffffffc00f08947 */ /* 0x008fea000383ffff */
[----:B------:R-:W-:Y:S05]  /*5e40*/  BRA `(.L_x_28) ;  /* 0xffffffb800507947 */ /* 0x000fea000383ffff */
.L_x_32:
[----:B------:R-:W-:-:S07]  /*5e50*/  MOV R5, R4 ;  /* 0x0000000400057202 */ /* 0x000fce0000000f00 */
.L_x_95:
[----:B--2---:R2:W3:Y:S02]  /*5e60*/  SYNCS.PHASECHK.TRANS64.TRYWAIT P0, [R3+URZ+0x60], R5 ;  /* 0x00006005030075a7 */ /* 0x0044e400080011ff */
[----:B---3--:R-:W-:Y:S05]  /*5e70*/  @!P0 NANOSLEEP.SYNCS 0x989680 ;  /* 0x009896800000895d */ /* 0x008fea0003900000 */
[----:B------:R-:W3:Y:S02]  /*5e80*/  @!P0 SYNCS.PHASECHK.TRANS64 P0, [R3+URZ+0x60], R5 ;  /* 0x00006005030085a7 */ /* 0x000ee400080010ff */
[----:B---3--:R-:W-:Y:S05]  /*5e90*/  @!P0 BRA `(.L_x_95) ;  /* 0xfffffffc00f08947 */ /* 0x008fea000383ffff */
[----:B------:R-:W-:Y:S05]  /*5ea0*/  BRA `(.L_x_96) ;  /* 0xffffffb800e47947 */ /* 0x000fea000383ffff */
.L_x_34:
[----:B------:R-:W-:Y:S02]  /*5eb0*/  MOV R2, UR4 ;  /* 0x0000000400027c02 */ /* 0x000fe40008000f00 */
[----:B--2---:R-:W-:Y:S02]  /*5ec0*/  MOV R3, UR4 ;  /* 0x0000000400037c02 */ /* 0x004fe40008000f00 */
[----:B------:R-:W-:-:S07]  /*5ed0*/  MOV R0, UR5 ;  /* 0x0000000500007c02 */ /* 0x000fce0008000f00 */
.L_x_97:
[----:B--2---:R2:W3:Y:S02]  /*5ee0*/  SYNCS.PHASECHK.TRANS64.TRYWAIT P0, [R0+URZ+0x28], R3 ;  /* 0x00002803000075a7 */ /* 0x0044e400080011ff */
[----:B---3--:R-:W-:Y:S05]  /*5ef0*/  @!P0 NANOSLEEP.SYNCS 0x989680 ;  /* 0x009896800000895d */ /* 0x008fea0003900000 */
[----:B------:R-:W3:Y:S02]  /*5f00*/  @!P0 SYNCS.PHASECHK.TRANS64 P0, [R0+URZ+0x28], R3 ;  /* 0x00002803000085a7 */ /* 0x000ee400080010ff */
[----:B---3--:R-:W-:Y:S05]  /*5f10*/  @!P0 BRA `(.L_x_97) ;  /* 0xfffffffc00f08947 */ /* 0x008fea000383ffff */
[----:B------:R-:W-:Y:S05]  /*5f20*/  BRA `(.L_x_98) ;  /* 0xffffffbc005c7947 */ /* 0x000fea000383ffff */
.L_x_36:
[----:B------:R-:W-:-:S07]  /*5f30*/  MOV R2, UR12 ;  /* 0x0000000c00027c02 */ /* 0x000fce0008000f00 */
.L_x_99:
[----:B--2---:R2:W3:Y:S02]  /*5f40*/  SYNCS.PHASECHK.TRANS64.TRYWAIT P0, [R2+URZ+0x60], RZ ;  /* 0x000060ff020075a7 */ /* 0x0044e400080011ff */
[----:B---3--:R-:W-:Y:S05]  /*5f50*/  @!P0 NANOSLEEP.SYNCS 0x989680 ;  /* 0x009896800000895d */ /* 0x008fea0003900000 */
[----:B------:R-:W3:Y:S02]  /*5f60*/  @!P0 SYNCS.PHASECHK.TRANS64 P0, [R2+URZ+0x60], RZ ;  /* 0x000060ff020085a7 */ /* 0x000ee400080010ff */
[----:B---3--:R-:W-:Y:S05]  /*5f70*/  @!P0 BRA `(.L_x_99) ;  /* 0xfffffffc00f08947 */ /* 0x008fea000383ffff */
[----:B------:R-:W-:Y:S05]  /*5f80*/  BRA `(.L_x_100) ;  /* 0xffffffbc007c7947 */ /* 0x000fea000383ffff */
.L_x_39:
[----:B------:R-:W-:Y:S02]  /*5f90*/  MOV R2, UR13 ;  /* 0x0000000d00027c02 */ /* 0x000fe40008000f00 */
[----:B------:R-:W-:Y:S02]  /*5fa0*/  MOV R3, UR13 ;  /* 0x0000000d00037c02 */ /* 0x000fe40008000f00 */
[----:B------:R-:W-:-:S07]  /*5fb0*/  MOV R0, UR12 ;  /* 0x0000000c00007c02 */ /* 0x000fce0008000f00 */
.L_x_101:
[----:B-1----:R1:W2:Y:S02]  /*5fc0*/  SYNCS.PHASECHK.TRANS64.TRYWAIT P0, [R0+URZ+0x58], R3 ;  /* 0x00005803000075a7 */ /* 0x0022a400080011ff */
[----:B--2---:R-:W-:Y:S05]  /*5fd0*/  @!P0 NANOSLEEP.SYNCS 0x989680 ;  /* 0x009896800000895d */ /* 0x004fea0003900000 */
[----:B------:R-:W2:Y:S02]  /*5fe0*/  @!P0 SYNCS.PHASECHK.TRANS64 P0, [R0+URZ+0x58], R3 ;  /* 0x00005803000085a7 */ /* 0x000ea400080010ff */
[----:B--2---:R-:W-:Y:S05]  /*5ff0*/  @!P0 BRA `(.L_x_101) ;  /* 0xfffffffc00f08947 */ /* 0x004fea000383ffff */
[----:B------:R-:W-:Y:S05]  /*6000*/  BRA `(.L_x_38) ;  /* 0xffffffc000d07947 */ /* 0x000fea000383ffff */
.L_x_42:
[----:B------:R-:W-:Y:S02]  /*6010*/  MOV R2, UR25 ;  /* 0x0000001900027c02 */ /* 0x000fe40008000f00 */
[----:B------:R-:W-:Y:S02]  /*6020*/  MOV R3, UR25 ;  /* 0x0000001900037c02 */ /* 0x000fe40008000f00 */
[----:B------:R-:W-:Y:S07]  /*6030*/  MOV R0, UR13 ;  /* 0x0000000d00007c02 */ /* 0x000fee0008000f00 */
.L_x_102:
[----:B-1----:R1:W2:Y:S02]  /*6040*/  SYNCS.PHASECHK.TRANS64.TRYWAIT P0, [R0+URZ], R3 ;  /* 0x00000003000075a7 */ /* 0x0022a400080011ff */
[----:B--2---:R-:W-:Y:S05]  /*6050*/  @!P0 NANOSLEEP.SYNCS 0x989680 ;  /* 0x009896800000895d */ /* 0x004fea0003900000 */
[----:B------:R-:W2:Y:S02]  /*6060*/  @!P0 SYNCS.PHASECHK.TRANS64 P0, [R0+URZ], R3 ;  /* 0x00000003000085a7 */ /* 0x000ea400080010ff */
[----:B--2---:R-:W-:Y:S05]  /*6070*/  @!P0 BRA `(.L_x_102) ;  /* 0xfffffffc00f08947 */ /* 0x004fea000383ffff */
[----:B------:R-:W-:Y:S05]  /*6080*/  BRA `(.L_x_41) ;  /* 0xffffffc400447947 */ /* 0x000fea000383ffff */
.L_x_45:
[-C--:B------:R-:W-:Y:S02]  /*6090*/  MOV R6, R3.reuse ;  /* 0x0000000300067202 */ /* 0x080fe40000000f00 */
[----:B------:R-:W-:-:S07]  /*60a0*/  MOV R7, R3 ;  /* 0x0000000300077202 */ /* 0x000fce0000000f00 */
.L_x_103:
[----:B-1----:R1:W2:Y:S02]  /*60b0*/  SYNCS.PHASECHK.TRANS64.TRYWAIT P0, [R2+URZ+0x60], R7 ;  /* 0x00006007020075a7 */ /* 0x0022a400080011ff */
[----:B--2---:R-:W-:Y:S05]  /*60c0*/  @!P0 NANOSLEEP.SYNCS 0x989680 ;  /* 0x009896800000895d */ /* 0x004fea0003900000 */
[----:B------:R-:W2:Y:S02]  /*60d0*/  @!P0 SYNCS.PHASECHK.TRANS64 P0, [R2+URZ+0x60], R7 ;  /* 0x00006007020085a7 */ /* 0x000ea400080010ff */
[----:B--2---:R-:W-:Y:S05]  /*60e0*/  @!P0 BRA `(.L_x_103) ;  /* 0xfffffffc00f08947 */ /* 0x004fea000383ffff */
[----:B------:R-:W-:Y:S05]  /*60f0*/  BRA `(.L_x_104) ;  /* 0xffffffc400d87947 */ /* 0x000fea000383ffff */
.L_x_60:
[----:B------:R-:W-:-:S07]  /*6100*/  MOV R15, R14 ;  /* 0x0000000e000f7202 */ /* 0x000fce0000000f00 */
.L_x_105:
[----:B-1----:R1:W2:Y:S02]  /*6110*/  SYNCS.PHASECHK.TRANS64.TRYWAIT P0, [R3+URZ], R15 ;  /* 0x0000000f030075a7 */ /* 0x0022a400080011ff */
[----:B--2---:R-:W-:Y:S05]  /*6120*/  @!P0 NANOSLEEP.SYNCS 0x989680 ;  /* 0x009896800000895d */ /* 0x004fea0003900000 */
[----:B------:R-:W2:Y:S02]  /*6130*/  @!P0 SYNCS.PHASECHK.TRANS64 P0, [R3+URZ], R15 ;  /* 0x0000000f030085a7 */ /* 0x000ea400080010ff */
[----:B--2---:R-:W-:Y:S05]  /*6140*/  @!P0 BRA `(.L_x_105) ;  /* 0xfffffffc00f08947 */ /* 0x004fea000383ffff */
[----:B------:R-:W-:Y:S05]  /*6150*/  BRA `(.L_x_59) ;  /* 0xffffffcc009c7947 */ /* 0x000fea000383ffff */
.L_x_63:
[----:B------:R-:W-:-:S07]  /*6160*/  MOV R9, R8 ;  /* 0x0000000800097202 */ /* 0x000fce0000000f00 */
.L_x_106:
[----:B-1----:R1:W2:Y:S02]  /*6170*/  SYNCS.PHASECHK.TRANS64.TRYWAIT P0, [R3+URZ], R9 ;  /* 0x00000009030075a7 */ /* 0x0022a400080011ff */
[----:B--2---:R-:W-:Y:S05]  /*6180*/  @!P0 NANOSLEEP.SYNCS 0x989680 ;  /* 0x009896800000895d */ /* 0x004fea0003900000 */
[----:B------:R-:W2:Y:S02]  /*6190*/  @!P0 SYNCS.PHASECHK.TRANS64 P0, [R3+URZ], R9 ;  /* 0x00000009030085a7 */ /* 0x000ea400080010ff */
[----:B--2---:R-:W-:Y:S05]  /*61a0*/  @!P0 BRA `(.L_x_106) ;  /* 0xfffffffc00f08947 */ /* 0x004fea000383ffff */
[----:B------:R-:W-:Y:S05]  /*61b0*/  BRA `(.L_x_62) ;  /* 0xffffffd000047947 */ /* 0x000fea000383ffff */
.L_x_64:
[----:B-1----:R1:W2:Y:S02]  /*61c0*/  SYNCS.PHASECHK.TRANS64.TRYWAIT P0, [R3+URZ+0x60], RZ ;  /* 0x000060ff030075a7 */ /* 0x0022a400080011ff */
[----:B--2---:R-:W-:Y:S05]  /*61d0*/  @!P0 NANOSLEEP.SYNCS 0x989680 ;  /* 0x009896800000895d */ /* 0x004fea0003900000 */
[----:B------:R-:W2:Y:S02]  /*61e0*/  @!P0 SYNCS.PHASECHK.TRANS64 P0, [R3+URZ+0x60], RZ ;  /* 0x000060ff030085a7 */ /* 0x000ea400080010ff */
[----:B--2---:R-:W-:Y:S05]  /*61f0*/  @!P0 BRA `(.L_x_64) ;  /* 0xfffffffc00f08947 */ /* 0x004fea000383ffff */
[----:B------:R-:W-:Y:S05]  /*6200*/  BRA `(.L_x_107) ;  /* 0xffffffd000687947 */ /* 0x000fea000383ffff */
.L_x_66:
[----:B------:R-:W-:-:S07]  /*6210*/  MOV R5, R4 ;  /* 0x0000000400057202 */ /* 0x000fce0000000f00 */
.L_x_108:
[----:B-1----:R1:W2:Y:S02]  /*6220*/  SYNCS.PHASECHK.TRANS64.TRYWAIT P0, [R3+URZ+0x50], R5 ;  /* 0x00005005030075a7 */ /* 0x0022a400080011ff */
[----:B--2---:R-:W-:Y:S05]  /*6230*/  @!P0 NANOSLEEP.SYNCS 0x989680 ;  /* 0x009896800000895d */ /* 0x004fea0003900000 */
[----:B------:R-:W2:Y:S02]  /*6240*/  @!P0 SYNCS.PHASECHK.TRANS64 P0, [R3+URZ+0x50], R5 ;  /* 0x00005005030085a7 */ /* 0x000ea400080010ff */
[----:B--2---:R-:W-:Y:S05]  /*6250*/  @!P0 BRA `(.L_x_108) ;  /* 0xfffffffc00f08947 */ /* 0x004fea000383ffff */
[----:B------:R-:W-:Y:S05]  /*6260*/  BRA `(.L_x_109) ;  /* 0xffffffd400987947 */ /* 0x000fea000383ffff */
.L_x_75:
[----:B------:R-:W-:-:S07]  /*6270*/  MOV R7, R6 ;  /* 0x0000000600077202 */ /* 0x000fce0000000f00 */
.L_x_110:
[----:B-1----:R1:W2:Y:S02]  /*6280*/  SYNCS.PHASECHK.TRANS64.TRYWAIT P0, [R5+URZ+0x60], R7 ;  /* 0x00006007050075a7 */ /* 0x0022a400080011ff */
[----:B--2---:R-:W-:Y:S05]  /*6290*/  @!P0 NANOSLEEP.SYNCS 0x989680 ;  /* 0x009896800000895d */ /* 0x004fea0003900000 */
[----:B------:R-:W2:Y:S02]  /*62a0*/  @!P0 SYNCS.PHASECHK.TRANS64 P0, [R5+URZ+0x60], R7 ;  /* 0x00006007050085a7 */ /* 0x000ea400080010ff */
[----:B--2---:R-:W-:Y:S05]  /*62b0*/  @!P0 BRA `(.L_x_110) ;  /* 0xfffffffc00f08947 */ /* 0x004fea000383ffff */
[----:B------:R-:W-:Y:S05]  /*62c0*/  BRA `(.L_x_111) ;  /* 0xfffffff000a47947 */ /* 0x000fea000383ffff */
.L_x_82:
[----:B--2---:R2:W3:Y:S02]  /*62d0*/  SYNCS.PHASECHK.TRANS64.TRYWAIT P0, [R3+URZ+0x80], RZ ;  /* 0x000080ff030075a7 */ /* 0x0044e400080011ff */
[----:B---3--:R-:W-:Y:S05]  /*62e0*/  @!P0 NANOSLEEP.SYNCS 0x989680 ;  /* 0x009896800000895d */ /* 0x008fea0003900000 */
[----:B------:R-:W3:Y:S02]  /*62f0*/  @!P0 SYNCS.PHASECHK.TRANS64 P0, [R3+URZ+0x80], RZ ;  /* 0x000080ff030085a7 */ /* 0x000ee400080010ff */
[----:B---3--:R-:W-:Y:S05]  /*6300*/  @!P0 BRA `(.L_x_82) ;  /* 0xfffffffc00f08947 */ /* 0x008fea000383ffff */
[----:B------:R-:W-:Y:S05]  /*6310*/  BRA `(.L_x_112) ;  /* 0xfffffff400587947 */ /* 0x000fea000383ffff */
        .weak           $__internal_0_$__cuda_sm10x_tcgen05_guardrail_trap_col_being_dealloced_not_returned_by_alloc
        .type           $__internal_0_$__cuda_sm10x_tcgen05_guardrail_trap_col_being_dealloced_not_returned_by_alloc,@function
        .size           $__internal_0_$__cuda_sm10x_tcgen05_guardrail_trap_col_being_dealloced_not_returned_by_alloc,($__internal_1_$__cuda_sm10x_tcgen05_guardrail_trap_phase_invalid_during_alloc - $__internal_0_$__cuda_sm10x_tcgen05_guardrail_trap_col_being_dealloced_not_returned_by_alloc)
$__internal_0_$__cuda_sm10x_tcgen05_guardrail_trap_col_being_dealloced_not_returned_by_alloc:
[----:B------:R-:W-:Y:S05]  /*6320*/  BPT.TRAP 0x1 ;  /* 0x000000040000795c */ /* 0x000fea0000300000 */
[----:B------:R-:W-:-:S04]  /*6330*/  HFMA2 R5, -RZ, RZ, 0, 0 ;  /* 0x00000000ff057431 */ /* 0x000fc800000001ff */
[----:B------:R-:W-:Y:S05]  /*6340*/  RET.REL.NODEC R4 `(kernel_cutlass_kernel_cudnngrouped_gemmgrouped_gemm_swiglugrouped_gemm_swiglu_quantBlockScaledContiguousGroupedGemmKernel_object_at__TiledMMA_ThrLayoutVMNK21111000_PermutationMNK____MMAAt_0) ;  /* 0xffffff9c042c7950 */ /* 0x000fea0003c3ffff */
        .weak           $__internal_1_$__cuda_sm10x_tcgen05_guardrail_trap_phase_invalid_during_alloc
        .type           $__internal_1_$__cuda_sm10x_tcgen05_guardrail_trap_phase_invalid_during_alloc,@function
        .size           $__internal_1_$__cuda_sm10x_tcgen05_guardrail_trap_phase_invalid_during_alloc,($__internal_2_$__cuda_sm10x_tcgen05_guardrail_trap_unallocated_columns_being_dealloced - $__internal_1_$__cuda_sm10x_tcgen05_guardrail_trap_phase_invalid_during_alloc)
$__internal_1_$__cuda_sm10x_tcgen05_guardrail_trap_phase_invalid_during_alloc:
[----:B------:R-:W-:Y:S05]  /*6350*/  BPT.TRAP 0x1 ;  /* 0x000000040000795c */ /* 0x000fea0000300000 */
[----:B------:R-:W-:-:S04]  /*6360*/  MOV R3, 0x0 ;  /* 0x0000000000037802 */ /* 0x000fc80000000f00 */
[----:B------:R-:W-:Y:S05]  /*6370*/  RET.REL.NODEC R2 `(kernel_cutlass_kernel_cudnngrouped_gemmgrouped_gemm_swiglugrouped_gemm_swiglu_quantBlockScaledContiguousGroupedGemmKernel_object_at__TiledMMA_ThrLayoutVMNK21111000_PermutationMNK____MMAAt_0) ;  /* 0xffffff9c02207950 */ /* 0x000fea0003c3ffff */
        .weak           $__internal_2_$__cuda_sm10x_tcgen05_guardrail_trap_unallocated_columns_being_dealloced
        .type           $__internal_2_$__cuda_sm10x_tcgen05_guardrail_trap_unallocated_columns_being_dealloced,@function
        .size           $__internal_2_$__cuda_sm10x_tcgen05_guardrail_trap_unallocated_columns_being_dealloced,(.L_x_116 - $__internal_2_$__cuda_sm10x_tcgen05_guardrail_trap_unallocated_columns_being_dealloced)
$__internal_2_$__cuda_sm10x_tcgen05_guardrail_trap_unallocated_columns_being_dealloced:
[----:B------:R-:W-:Y:S05]  /*6380*/  BPT.TRAP 0x1 ;  /* 0x000000040000795c */ /* 0x000fea0000300000 */
[----:B------:R-:W-:-:S04]  /*6390*/  HFMA2 R5, -RZ, RZ, 0, 0 ;  /* 0x00000000ff057431 */ /* 0x000fc800000001ff */
[----:B------:R-:W-:Y:S05]  /*63a0*/  RET.REL.NODEC R4 `(kernel_cutlass_kernel_cudnngrouped_gemmgrouped_gemm_swiglugrouped_gemm_swiglu_quantBlockScaledContiguousGroupedGemmKernel_object_at__TiledMMA_ThrLayoutVMNK21111000_PermutationMNK____MMAAt_0) ;  /* 0xffffff9c04147950 */ /* 0x000fea0003c3ffff */
.L_x_113:
[----:B------:R-:W-:-:S00]  /*63b0*/  BRA `(.L_x_113) ;  /* 0xfffffffc00fc7947 */ /* 0x000fc0000383ffff */
[----:B------:R-:W-:-:S00]  /*63c0*/  NOP ;  /* 0x0000000000007918 */ /* 0x000fc00000000000 */
        /* <DEDUP_REMOVED lines=11> */
.L_x_116:


//--------------------- .nv.shared.kernel_cutlass_kernel_cudnngrouped_gemmgrouped_gemm_swiglugrouped_gemm_swiglu_quantBlockScaledContiguousGroupedGemmKernel_object_at__TiledMMA_ThrLayoutVMNK21111000_PermutationMNK____MMAAt_0 --------------------------
	.section	.nv.shared.kernel_cutlass_kernel_cudnngrouped_gemmgrouped_gemm_swiglugrouped_gemm_swiglu_quantBlockScaledContiguousGroupedGemmKernel_object_at__TiledMMA_ThrLayoutVMNK21111000_PermutationMNK____MMAAt_0,"aw",@nobits
	.sectionflags	@""
	.align	1024
	.zero		1024


//--------------------- .nv.shared.reserved.0     --------------------------
	.section	.nv.shared.reserved.0,"aw",@nobits
	.align	8
	.weak		__nv_reservedSMEM_offset_0_alias
	.size		__nv_reservedSMEM_offset_0_alias, 0, 64
	.other		__nv_reservedSMEM_offset_0_alias,@"STO_CUDA_RESERVED_SHARED STV_DEFAULT"
__nv_reservedSMEM_offset_0_alias:
	.zero		0
.nv.shared.reserved.0:
	.zero		64
	.weak		__nv_reservedSMEM_allocation_phase
	.type		__nv_reservedSMEM_allocation_phase,@object
	.size		__nv_reservedSMEM_allocation_phase,(.L_0 - __nv_reservedSMEM_allocation_phase)
__nv_reservedSMEM_allocation_phase:
	.zero		1
.L_0:
	.zero		7
	.weak		__nv_reservedSMEM_devtool_atexit_pc
	.type		__nv_reservedSMEM_devtool_atexit_pc,@object
	.size		__nv_reservedSMEM_devtool_atexit_pc,(__nv_reservedSMEM_allocation_mask - __nv_reservedSMEM_devtool_atexit_pc)
__nv_reservedSMEM_devtool_atexit_pc:
	.zero		8
	.weak		__nv_reservedSMEM_allocation_mask
	.type		__nv_reservedSMEM_allocation_mask,@object
	.size		__nv_reservedSMEM_allocation_mask,(.L_2 - __nv_reservedSMEM_allocation_mask)
__nv_reservedSMEM_allocation_mask:
	.zero		4
.L_2:
	.zero		4
	.weak		__nv_reservedSMEM_tmem_allocation_pipeline_mbarrier
	.type		__nv_reservedSMEM_tmem_allocation_pipeline_mbarrier,@object
	.size		__nv_reservedSMEM_tmem_allocation_pipeline_mbarrier,(__nv_reservedSMEM_tmem_allocation_pipeline_mbarrier_parity - __nv_reservedSMEM_tmem_allocation_pipeline_mbarrier)
__nv_reservedSMEM_tmem_allocation_pipeline_mbarrier:
	.zero		8
	.weak		__nv_reservedSMEM_tmem_allocation_pipeline_mbarrier_parity
	.type		__nv_reservedSMEM_tmem_allocation_pipeline_mbarrier_parity,@object
	.size		__nv_reservedSMEM_tmem_allocation_pipeline_mbarrier_parity,(.L_4 - __nv_reservedSMEM_tmem_allocation_pipeline_mbarrier_parity)
__nv_reservedSMEM_tmem_allocation_pipeline_mbarrier_parity:
	.zero		4
.L_4:


//--------------------- .nv.constant0.kernel_cutlass_kernel_cudnngrouped_gemmgrouped_gemm_swiglugrouped_gemm_swiglu_quantBlockScaledContiguousGroupedGemmKernel_object_at__TiledMMA_ThrLayoutVMNK21111000_PermutationMNK____MMAAt_0 --------------------------
	.section	.nv.constant0.kernel_cutlass_kernel_cudnngrouped_gemmgrouped_gemm_swiglugrouped_gemm_swiglu_quantBlockScaledContiguousGroupedGemmKernel_object_at__TiledMMA_ThrLayoutVMNK21111000_PermutationMNK____MMAAt_0,"a",@progbits
	.sectionflags	@""
	.align	4
.nv.constant0.kernel_cutlass_kernel_cudnngrouped_gemmgrouped_gemm_swiglugrouped_gemm_swiglu_quantBlockScaledContiguousGroupedGemmKernel_object_at__TiledMMA_ThrLayoutVMNK21111000_PermutationMNK____MMAAt_0:
	.zero		1924


//--------------------- SYMBOLS --------------------------

	.type		.nv.reservedSmem.offset0,@object
	.size		.nv.reservedSmem.offset0,0x4
	.type		.nv.reservedSmem.cap,@object
	.size		.nv.reservedSmem.cap,0x4
